//
// Generated by NVIDIA NVVM Compiler
//
// Compiler Build ID: CL-36424714
// Cuda compilation tools, release 13.0, V13.0.88
// Based on NVVM 20.0.0
//

.version 9.0
.target sm_100
.address_size 64

.extern .func  (.param .b64 func_retval0) malloc
(
	.param .b64 malloc_param_0
)
;

.func _Z6dividePiii(
	.param .b64 _Z6dividePiii_param_0,
	.param .b32 _Z6dividePiii_param_1,
	.param .b32 _Z6dividePiii_param_2
)
{
	.reg .pred 	%p<24>;
	.reg .b32 	%r<145>;
	.reg .b64 	%rd<59>;

	ld.param.u64 	%rd12, [_Z6dividePiii_param_0];
	ld.param.u32 	%r142, [_Z6dividePiii_param_1];
	ld.param.u32 	%r74, [_Z6dividePiii_param_2];
	cvta.to.global.u64 	%rd1, %rd12;
	setp.le.s32 	%p1, %r74, %r142;
	@%p1 bra 	$L__BB0_28;
	sub.s32 	%r1, %r74, %r142;
	shr.u32 	%r76, %r1, 31;
	add.s32 	%r77, %r1, %r76;
	shr.s32 	%r2, %r77, 1;
	add.s32 	%r3, %r2, %r142;
	{ // callseq 0, 0
	.param .b64 param0;
	st.param.b64 	[param0], %rd12;
	.param .b32 param1;
	st.param.b32 	[param1], %r142;
	.param .b32 param2;
	st.param.b32 	[param2], %r3;
	call.uni 
	_Z6dividePiii, 
	(
	param0, 
	param1, 
	param2
	);
	} // callseq 0
	add.s32 	%r4, %r3, 1;
	{ // callseq 1, 0
	.param .b64 param0;
	st.param.b64 	[param0], %rd12;
	.param .b32 param1;
	st.param.b32 	[param1], %r4;
	.param .b32 param2;
	st.param.b32 	[param2], %r74;
	call.uni 
	_Z6dividePiii, 
	(
	param0, 
	param1, 
	param2
	);
	} // callseq 1
	mul.wide.s32 	%rd13, %r1, 4;
	add.s64 	%rd14, %rd13, 4;
	{ // callseq 2, 0
	.param .b64 param0;
	st.param.b64 	[param0], %rd14;
	.param .b64 retval0;
	call.uni (retval0), 
	malloc, 
	(
	param0
	);
	ld.param.b64 	%rd15, [retval0];
	} // callseq 2
	setp.lt.s32 	%p2, %r1, -1;
	setp.ge.s32 	%p3, %r3, %r74;
	mov.b32 	%r122, 0;
	or.pred  	%p4, %p2, %p3;
	mov.u32 	%r113, %r142;
	mov.u32 	%r114, %r4;
	@%p4 bra 	$L__BB0_5;
	mov.b32 	%r122, 0;
	mov.u32 	%r114, %r4;
	mov.u32 	%r113, %r142;
$L__BB0_3:
	mul.wide.s32 	%rd16, %r113, 4;
	add.s64 	%rd17, %rd1, %rd16;
	ld.global.u32 	%r26, [%rd17];
	mul.wide.s32 	%rd18, %r114, 4;
	add.s64 	%rd19, %rd1, %rd18;
	ld.global.u32 	%r27, [%rd19];
	setp.gt.s32 	%p5, %r26, %r27;
	@%p5 bra 	$L__BB0_18;
	add.s32 	%r113, %r113, 1;
	mul.wide.u32 	%rd20, %r122, 4;
	add.s64 	%rd21, %rd15, %rd20;
	st.u32 	[%rd21], %r26;
	bra.uni 	$L__BB0_19;
$L__BB0_5:
	setp.lt.s32 	%p9, %r3, %r113;
	mov.u32 	%r127, %r122;
	@%p9 bra 	$L__BB0_12;
	add.s32 	%r8, %r4, %r122;
	sub.s32 	%r80, %r4, %r113;
	and.b32  	%r9, %r80, 3;
	setp.eq.s32 	%p10, %r9, 0;
	mov.u32 	%r127, %r122;
	mov.u32 	%r120, %r113;
	@%p10 bra 	$L__BB0_9;
	neg.s32 	%r116, %r9;
	mov.u32 	%r117, %r122;
	mov.u32 	%r120, %r113;
$L__BB0_8:
	.pragma "nounroll";
	mul.wide.s32 	%rd24, %r120, 4;
	add.s64 	%rd25, %rd1, %rd24;
	add.s32 	%r120, %r120, 1;
	ld.global.u32 	%r81, [%rd25];
	add.s32 	%r127, %r117, 1;
	mul.wide.u32 	%rd26, %r117, 4;
	add.s64 	%rd27, %rd15, %rd26;
	st.u32 	[%rd27], %r81;
	add.s32 	%r116, %r116, 1;
	setp.ne.s32 	%p11, %r116, 0;
	mov.u32 	%r117, %r127;
	@%p11 bra 	$L__BB0_8;
$L__BB0_9:
	sub.s32 	%r82, %r3, %r113;
	setp.lt.u32 	%p12, %r82, 3;
	@%p12 bra 	$L__BB0_12;
	add.s32 	%r83, %r127, %r113;
	sub.s32 	%r84, %r83, %r122;
	sub.s32 	%r85, %r84, %r2;
	sub.s32 	%r134, %r85, %r142;
	add.s32 	%r133, %r127, 1;
	add.s64 	%rd3, %rd1, 8;
	sub.s32 	%r127, %r8, %r113;
$L__BB0_11:
	add.s32 	%r86, %r133, -1;
	mul.wide.s32 	%rd28, %r120, 4;
	add.s64 	%rd29, %rd3, %rd28;
	ld.global.u32 	%r87, [%rd29+-8];
	add.s32 	%r88, %r133, 2;
	mul.wide.u32 	%rd30, %r86, 4;
	add.s64 	%rd31, %rd15, %rd30;
	st.u32 	[%rd31], %r87;
	ld.global.u32 	%r89, [%rd29+-4];
	add.s32 	%r90, %r133, 1;
	mul.wide.u32 	%rd32, %r133, 4;
	add.s64 	%rd33, %rd15, %rd32;
	st.u32 	[%rd33], %r89;
	ld.global.u32 	%r91, [%rd29];
	mul.wide.u32 	%rd34, %r90, 4;
	add.s64 	%rd35, %rd15, %rd34;
	st.u32 	[%rd35], %r91;
	add.s32 	%r120, %r120, 4;
	ld.global.u32 	%r92, [%rd29+4];
	mul.wide.u32 	%rd36, %r88, 4;
	add.s64 	%rd37, %rd15, %rd36;
	st.u32 	[%rd37], %r92;
	add.s32 	%r134, %r134, 4;
	add.s32 	%r133, %r133, 4;
	setp.eq.s32 	%p13, %r134, 1;
	@%p13 bra 	$L__BB0_12;
	bra.uni 	$L__BB0_11;
$L__BB0_12:
	setp.lt.s32 	%p14, %r74, %r114;
	@%p14 bra 	$L__BB0_21;
	sub.s32 	%r93, %r74, %r114;
	add.s32 	%r94, %r93, 1;
	and.b32  	%r34, %r94, 3;
	setp.eq.s32 	%p15, %r34, 0;
	mov.u32 	%r131, %r127;
	mov.u32 	%r132, %r114;
	@%p15 bra 	$L__BB0_16;
	neg.s32 	%r128, %r34;
	mov.u32 	%r129, %r127;
	mov.u32 	%r132, %r114;
$L__BB0_15:
	.pragma "nounroll";
	mul.wide.s32 	%rd38, %r132, 4;
	add.s64 	%rd39, %rd1, %rd38;
	add.s32 	%r132, %r132, 1;
	ld.global.u32 	%r95, [%rd39];
	add.s32 	%r131, %r129, 1;
	mul.wide.u32 	%rd40, %r129, 4;
	add.s64 	%rd41, %rd15, %rd40;
	st.u32 	[%rd41], %r95;
	add.s32 	%r128, %r128, 1;
	setp.ne.s32 	%p16, %r128, 0;
	mov.u32 	%r129, %r131;
	@%p16 bra 	$L__BB0_15;
$L__BB0_16:
	setp.lt.u32 	%p17, %r93, 3;
	@%p17 bra 	$L__BB0_21;
	add.s32 	%r97, %r131, %r114;
	sub.s32 	%r98, %r97, %r127;
	sub.s32 	%r137, %r98, %r74;
	add.s32 	%r136, %r131, 1;
	add.s64 	%rd4, %rd1, 8;
	bra.uni 	$L__BB0_20;
$L__BB0_18:
	add.s32 	%r114, %r114, 1;
	mul.wide.u32 	%rd22, %r122, 4;
	add.s64 	%rd23, %rd15, %rd22;
	st.u32 	[%rd23], %r27;
$L__BB0_19:
	add.s32 	%r122, %r122, 1;
	setp.le.s32 	%p6, %r113, %r3;
	setp.le.s32 	%p7, %r114, %r74;
	and.pred  	%p8, %p6, %p7;
	@%p8 bra 	$L__BB0_3;
	bra.uni 	$L__BB0_5;
$L__BB0_20:
	add.s32 	%r99, %r136, -1;
	mul.wide.s32 	%rd42, %r132, 4;
	add.s64 	%rd43, %rd4, %rd42;
	ld.global.u32 	%r100, [%rd43+-8];
	add.s32 	%r101, %r136, 2;
	mul.wide.u32 	%rd44, %r99, 4;
	add.s64 	%rd45, %rd15, %rd44;
	st.u32 	[%rd45], %r100;
	ld.global.u32 	%r102, [%rd43+-4];
	add.s32 	%r103, %r136, 1;
	mul.wide.u32 	%rd46, %r136, 4;
	add.s64 	%rd47, %rd15, %rd46;
	st.u32 	[%rd47], %r102;
	ld.global.u32 	%r104, [%rd43];
	mul.wide.u32 	%rd48, %r103, 4;
	add.s64 	%rd49, %rd15, %rd48;
	st.u32 	[%rd49], %r104;
	add.s32 	%r132, %r132, 4;
	ld.global.u32 	%r105, [%rd43+4];
	mul.wide.u32 	%rd50, %r101, 4;
	add.s64 	%rd51, %rd15, %rd50;
	st.u32 	[%rd51], %r105;
	add.s32 	%r137, %r137, 4;
	add.s32 	%r136, %r136, 4;
	setp.eq.s32 	%p18, %r137, 1;
	@%p18 bra 	$L__BB0_21;
	bra.uni 	$L__BB0_20;
$L__BB0_21:
	setp.lt.s32 	%p19, %r74, %r142;
	@%p19 bra 	$L__BB0_28;
	add.s32 	%r52, %r1, 1;
	and.b32  	%r53, %r52, 3;
	setp.lt.u32 	%p20, %r1, 3;
	mov.b32 	%r141, 0;
	@%p20 bra 	$L__BB0_25;
	and.b32  	%r141, %r52, -4;
	add.s64 	%rd57, %rd15, 8;
	neg.s32 	%r140, %r141;
	add.s64 	%rd6, %rd1, 8;
$L__BB0_24:
	mul.wide.s32 	%rd52, %r142, 4;
	add.s64 	%rd53, %rd6, %rd52;
	ld.u32 	%r108, [%rd57+-8];
	st.global.u32 	[%rd53+-8], %r108;
	ld.u32 	%r109, [%rd57+-4];
	st.global.u32 	[%rd53+-4], %r109;
	ld.u32 	%r110, [%rd57];
	st.global.u32 	[%rd53], %r110;
	ld.u32 	%r111, [%rd57+4];
	st.global.u32 	[%rd53+4], %r111;
	add.s64 	%rd57, %rd57, 16;
	add.s32 	%r140, %r140, 4;
	add.s32 	%r142, %r142, 4;
	setp.ne.s32 	%p21, %r140, 0;
	@%p21 bra 	$L__BB0_24;
$L__BB0_25:
	setp.eq.s32 	%p22, %r53, 0;
	@%p22 bra 	$L__BB0_28;
	mul.wide.u32 	%rd54, %r141, 4;
	add.s64 	%rd58, %rd15, %rd54;
	neg.s32 	%r143, %r53;
$L__BB0_27:
	.pragma "nounroll";
	mul.wide.s32 	%rd55, %r142, 4;
	add.s64 	%rd56, %rd1, %rd55;
	ld.u32 	%r112, [%rd58];
	add.s32 	%r142, %r142, 1;
	st.global.u32 	[%rd56], %r112;
	add.s64 	%rd58, %rd58, 4;
	add.s32 	%r143, %r143, 1;
	setp.ne.s32 	%p23, %r143, 0;
	@%p23 bra 	$L__BB0_27;
$L__BB0_28:
	ret;

}
	// .globl	_Z9mergeSortPii
.visible .entry _Z9mergeSortPii(
	.param .u64 .ptr .align 1 _Z9mergeSortPii_param_0,
	.param .u32 _Z9mergeSortPii_param_1
)
{
	.reg .pred 	%p<35>;
	.reg .b32 	%r<290>;
	.reg .b64 	%rd<169>;

	ld.param.u64 	%rd15, [_Z9mergeSortPii_param_0];
	ld.param.u32 	%r91, [_Z9mergeSortPii_param_1];
	cvta.to.global.u64 	%rd1, %rd15;
	mov.u32 	%r1, %tid.x;
	setp.ne.s32 	%p1, %r1, 0;
	@%p1 bra 	$L__BB1_2;
	shr.u32 	%r96, %r91, 31;
	add.s32 	%r97, %r91, %r96;
	shr.s32 	%r98, %r97, 1;
	add.s32 	%r99, %r98, -1;
	{ // callseq 4, 0
	.param .b64 param0;
	st.param.b64 	[param0], %rd15;
	.param .b32 param1;
	st.param.b32 	[param1], 0;
	.param .b32 param2;
	st.param.b32 	[param2], %r99;
	call.uni 
	_Z6dividePiii, 
	(
	param0, 
	param1, 
	param2
	);
	} // callseq 4
	bra.uni 	$L__BB1_3;
$L__BB1_2:
	shr.u32 	%r92, %r91, 31;
	add.s32 	%r93, %r91, %r92;
	shr.s32 	%r94, %r93, 1;
	add.s32 	%r95, %r91, -1;
	{ // callseq 3, 0
	.param .b64 param0;
	st.param.b64 	[param0], %rd15;
	.param .b32 param1;
	st.param.b32 	[param1], %r94;
	.param .b32 param2;
	st.param.b32 	[param2], %r95;
	call.uni 
	_Z6dividePiii, 
	(
	param0, 
	param1, 
	param2
	);
	} // callseq 3
$L__BB1_3:
	setp.ne.s32 	%p2, %r1, 0;
	bar.sync 	0;
	@%p2 bra 	$L__BB1_49;
	shr.u32 	%r101, %r91, 31;
	add.s32 	%r102, %r91, %r101;
	shr.s32 	%r2, %r102, 1;
	mul.wide.s32 	%rd16, %r91, 4;
	{ // callseq 5, 0
	.param .b64 param0;
	st.param.b64 	[param0], %rd16;
	.param .b64 retval0;
	call.uni (retval0), 
	malloc, 
	(
	param0
	);
	ld.param.b64 	%rd17, [retval0];
	} // callseq 5
	setp.lt.s32 	%p3, %r91, 2;
	mov.b32 	%r249, 0;
	mov.u32 	%r250, %r2;
	mov.u32 	%r269, %r249;
	@%p3 bra 	$L__BB1_8;
	mov.b32 	%r269, 0;
	mov.u32 	%r250, %r2;
	mov.u32 	%r249, %r269;
$L__BB1_6:
	mul.wide.s32 	%rd18, %r249, 4;
	add.s64 	%rd19, %rd1, %rd18;
	ld.global.u32 	%r12, [%rd19];
	mul.wide.s32 	%rd20, %r250, 4;
	add.s64 	%rd21, %rd1, %rd20;
	ld.global.u32 	%r13, [%rd21];
	setp.gt.s32 	%p4, %r12, %r13;
	@%p4 bra 	$L__BB1_24;
	add.s32 	%r249, %r249, 1;
	mul.wide.u32 	%rd22, %r269, 4;
	add.s64 	%rd23, %rd17, %rd22;
	st.u32 	[%rd23], %r12;
	bra.uni 	$L__BB1_25;
$L__BB1_8:
	setp.ge.s32 	%p8, %r249, %r2;
	@%p8 bra 	$L__BB1_21;
	sub.s32 	%r6, %r2, %r249;
	and.b32  	%r7, %r6, 15;
	sub.s32 	%r105, %r249, %r2;
	setp.gt.u32 	%p9, %r105, -16;
	@%p9 bra 	$L__BB1_12;
	and.b32  	%r8, %r6, -16;
	mov.b32 	%r272, 0;
$L__BB1_11:
	.pragma "nounroll";
	mul.wide.s32 	%rd26, %r249, 4;
	add.s64 	%rd27, %rd1, %rd26;
	ld.global.u32 	%r107, [%rd27];
	add.s32 	%r108, %r269, 1;
	mul.wide.u32 	%rd28, %r269, 4;
	add.s64 	%rd29, %rd17, %rd28;
	st.u32 	[%rd29], %r107;
	ld.global.u32 	%r109, [%rd27+4];
	add.s32 	%r110, %r269, 2;
	mul.wide.u32 	%rd30, %r108, 4;
	add.s64 	%rd31, %rd17, %rd30;
	st.u32 	[%rd31], %r109;
	ld.global.u32 	%r111, [%rd27+8];
	add.s32 	%r112, %r269, 3;
	mul.wide.u32 	%rd32, %r110, 4;
	add.s64 	%rd33, %rd17, %rd32;
	st.u32 	[%rd33], %r111;
	ld.global.u32 	%r113, [%rd27+12];
	add.s32 	%r114, %r269, 4;
	mul.wide.u32 	%rd34, %r112, 4;
	add.s64 	%rd35, %rd17, %rd34;
	st.u32 	[%rd35], %r113;
	ld.global.u32 	%r115, [%rd27+16];
	add.s32 	%r116, %r269, 5;
	mul.wide.u32 	%rd36, %r114, 4;
	add.s64 	%rd37, %rd17, %rd36;
	st.u32 	[%rd37], %r115;
	ld.global.u32 	%r117, [%rd27+20];
	add.s32 	%r118, %r269, 6;
	mul.wide.u32 	%rd38, %r116, 4;
	add.s64 	%rd39, %rd17, %rd38;
	st.u32 	[%rd39], %r117;
	ld.global.u32 	%r119, [%rd27+24];
	add.s32 	%r120, %r269, 7;
	mul.wide.u32 	%rd40, %r118, 4;
	add.s64 	%rd41, %rd17, %rd40;
	st.u32 	[%rd41], %r119;
	ld.global.u32 	%r121, [%rd27+28];
	add.s32 	%r122, %r269, 8;
	mul.wide.u32 	%rd42, %r120, 4;
	add.s64 	%rd43, %rd17, %rd42;
	st.u32 	[%rd43], %r121;
	ld.global.u32 	%r123, [%rd27+32];
	add.s32 	%r124, %r269, 9;
	mul.wide.u32 	%rd44, %r122, 4;
	add.s64 	%rd45, %rd17, %rd44;
	st.u32 	[%rd45], %r123;
	ld.global.u32 	%r125, [%rd27+36];
	add.s32 	%r126, %r269, 10;
	mul.wide.u32 	%rd46, %r124, 4;
	add.s64 	%rd47, %rd17, %rd46;
	st.u32 	[%rd47], %r125;
	ld.global.u32 	%r127, [%rd27+40];
	add.s32 	%r128, %r269, 11;
	mul.wide.u32 	%rd48, %r126, 4;
	add.s64 	%rd49, %rd17, %rd48;
	st.u32 	[%rd49], %r127;
	ld.global.u32 	%r129, [%rd27+44];
	add.s32 	%r130, %r269, 12;
	mul.wide.u32 	%rd50, %r128, 4;
	add.s64 	%rd51, %rd17, %rd50;
	st.u32 	[%rd51], %r129;
	ld.global.u32 	%r131, [%rd27+48];
	add.s32 	%r132, %r269, 13;
	mul.wide.u32 	%rd52, %r130, 4;
	add.s64 	%rd53, %rd17, %rd52;
	st.u32 	[%rd53], %r131;
	ld.global.u32 	%r133, [%rd27+52];
	add.s32 	%r134, %r269, 14;
	mul.wide.u32 	%rd54, %r132, 4;
	add.s64 	%rd55, %rd17, %rd54;
	st.u32 	[%rd55], %r133;
	ld.global.u32 	%r135, [%rd27+56];
	add.s32 	%r136, %r269, 15;
	mul.wide.u32 	%rd56, %r134, 4;
	add.s64 	%rd57, %rd17, %rd56;
	st.u32 	[%rd57], %r135;
	add.s32 	%r249, %r249, 16;
	ld.global.u32 	%r137, [%rd27+60];
	add.s32 	%r269, %r269, 16;
	mul.wide.u32 	%rd58, %r136, 4;
	add.s64 	%rd59, %rd17, %rd58;
	st.u32 	[%rd59], %r137;
	add.s32 	%r272, %r272, 16;
	setp.eq.s32 	%p10, %r272, %r8;
	@%p10 bra 	$L__BB1_12;
	bra.uni 	$L__BB1_11;
$L__BB1_12:
	setp.eq.s32 	%p11, %r7, 0;
	@%p11 bra 	$L__BB1_21;
	and.b32  	%r22, %r6, 7;
	setp.lt.u32 	%p12, %r7, 8;
	@%p12 bra 	$L__BB1_15;
	mul.wide.s32 	%rd60, %r249, 4;
	add.s64 	%rd61, %rd1, %rd60;
	ld.global.u32 	%r139, [%rd61];
	add.s32 	%r140, %r269, 1;
	mul.wide.u32 	%rd62, %r269, 4;
	add.s64 	%rd63, %rd17, %rd62;
	st.u32 	[%rd63], %r139;
	ld.global.u32 	%r141, [%rd61+4];
	add.s32 	%r142, %r269, 2;
	mul.wide.u32 	%rd64, %r140, 4;
	add.s64 	%rd65, %rd17, %rd64;
	st.u32 	[%rd65], %r141;
	ld.global.u32 	%r143, [%rd61+8];
	add.s32 	%r144, %r269, 3;
	mul.wide.u32 	%rd66, %r142, 4;
	add.s64 	%rd67, %rd17, %rd66;
	st.u32 	[%rd67], %r143;
	ld.global.u32 	%r145, [%rd61+12];
	add.s32 	%r146, %r269, 4;
	mul.wide.u32 	%rd68, %r144, 4;
	add.s64 	%rd69, %rd17, %rd68;
	st.u32 	[%rd69], %r145;
	ld.global.u32 	%r147, [%rd61+16];
	add.s32 	%r148, %r269, 5;
	mul.wide.u32 	%rd70, %r146, 4;
	add.s64 	%rd71, %rd17, %rd70;
	st.u32 	[%rd71], %r147;
	ld.global.u32 	%r149, [%rd61+20];
	add.s32 	%r150, %r269, 6;
	mul.wide.u32 	%rd72, %r148, 4;
	add.s64 	%rd73, %rd17, %rd72;
	st.u32 	[%rd73], %r149;
	ld.global.u32 	%r151, [%rd61+24];
	add.s32 	%r152, %r269, 7;
	mul.wide.u32 	%rd74, %r150, 4;
	add.s64 	%rd75, %rd17, %rd74;
	st.u32 	[%rd75], %r151;
	ld.global.u32 	%r153, [%rd61+28];
	mul.wide.u32 	%rd76, %r152, 4;
	add.s64 	%rd77, %rd17, %rd76;
	st.u32 	[%rd77], %r153;
	add.s32 	%r249, %r249, 8;
	add.s32 	%r269, %r269, 8;
$L__BB1_15:
	setp.eq.s32 	%p13, %r22, 0;
	@%p13 bra 	$L__BB1_21;
	and.b32  	%r28, %r6, 3;
	setp.lt.u32 	%p14, %r22, 4;
	@%p14 bra 	$L__BB1_18;
	mul.wide.s32 	%rd78, %r249, 4;
	add.s64 	%rd79, %rd1, %rd78;
	ld.global.u32 	%r155, [%rd79];
	add.s32 	%r156, %r269, 1;
	mul.wide.u32 	%rd80, %r269, 4;
	add.s64 	%rd81, %rd17, %rd80;
	st.u32 	[%rd81], %r155;
	ld.global.u32 	%r157, [%rd79+4];
	add.s32 	%r158, %r269, 2;
	mul.wide.u32 	%rd82, %r156, 4;
	add.s64 	%rd83, %rd17, %rd82;
	st.u32 	[%rd83], %r157;
	ld.global.u32 	%r159, [%rd79+8];
	add.s32 	%r160, %r269, 3;
	mul.wide.u32 	%rd84, %r158, 4;
	add.s64 	%rd85, %rd17, %rd84;
	st.u32 	[%rd85], %r159;
	ld.global.u32 	%r161, [%rd79+12];
	mul.wide.u32 	%rd86, %r160, 4;
	add.s64 	%rd87, %rd17, %rd86;
	st.u32 	[%rd87], %r161;
	add.s32 	%r249, %r249, 4;
	add.s32 	%r269, %r269, 4;
$L__BB1_18:
	setp.eq.s32 	%p15, %r28, 0;
	@%p15 bra 	$L__BB1_21;
	neg.s32 	%r266, %r28;
	mov.u32 	%r267, %r269;
$L__BB1_20:
	.pragma "nounroll";
	mul.wide.s32 	%rd88, %r249, 4;
	add.s64 	%rd89, %rd1, %rd88;
	add.s32 	%r249, %r249, 1;
	ld.global.u32 	%r162, [%rd89];
	add.s32 	%r269, %r267, 1;
	mul.wide.u32 	%rd90, %r267, 4;
	add.s64 	%rd91, %rd17, %rd90;
	st.u32 	[%rd91], %r162;
	add.s32 	%r266, %r266, 1;
	setp.ne.s32 	%p16, %r266, 0;
	mov.u32 	%r267, %r269;
	@%p16 bra 	$L__BB1_20;
$L__BB1_21:
	setp.ge.s32 	%p17, %r250, %r91;
	@%p17 bra 	$L__BB1_36;
	sub.s32 	%r42, %r91, %r250;
	and.b32  	%r43, %r42, 15;
	sub.s32 	%r163, %r250, %r91;
	setp.gt.u32 	%p18, %r163, -16;
	@%p18 bra 	$L__BB1_27;
	and.b32  	%r44, %r42, -16;
	mov.b32 	%r284, 0;
	bra.uni 	$L__BB1_26;
$L__BB1_24:
	add.s32 	%r250, %r250, 1;
	mul.wide.u32 	%rd24, %r269, 4;
	add.s64 	%rd25, %rd17, %rd24;
	st.u32 	[%rd25], %r13;
$L__BB1_25:
	add.s32 	%r269, %r269, 1;
	setp.lt.s32 	%p5, %r249, %r2;
	setp.lt.s32 	%p6, %r250, %r91;
	and.pred  	%p7, %p5, %p6;
	@%p7 bra 	$L__BB1_6;
	bra.uni 	$L__BB1_8;
$L__BB1_26:
	.pragma "nounroll";
	mul.wide.s32 	%rd92, %r250, 4;
	add.s64 	%rd93, %rd1, %rd92;
	ld.global.u32 	%r165, [%rd93];
	add.s32 	%r166, %r269, 1;
	mul.wide.u32 	%rd94, %r269, 4;
	add.s64 	%rd95, %rd17, %rd94;
	st.u32 	[%rd95], %r165;
	ld.global.u32 	%r167, [%rd93+4];
	add.s32 	%r168, %r269, 2;
	mul.wide.u32 	%rd96, %r166, 4;
	add.s64 	%rd97, %rd17, %rd96;
	st.u32 	[%rd97], %r167;
	ld.global.u32 	%r169, [%rd93+8];
	add.s32 	%r170, %r269, 3;
	mul.wide.u32 	%rd98, %r168, 4;
	add.s64 	%rd99, %rd17, %rd98;
	st.u32 	[%rd99], %r169;
	ld.global.u32 	%r171, [%rd93+12];
	add.s32 	%r172, %r269, 4;
	mul.wide.u32 	%rd100, %r170, 4;
	add.s64 	%rd101, %rd17, %rd100;
	st.u32 	[%rd101], %r171;
	ld.global.u32 	%r173, [%rd93+16];
	add.s32 	%r174, %r269, 5;
	mul.wide.u32 	%rd102, %r172, 4;
	add.s64 	%rd103, %rd17, %rd102;
	st.u32 	[%rd103], %r173;
	ld.global.u32 	%r175, [%rd93+20];
	add.s32 	%r176, %r269, 6;
	mul.wide.u32 	%rd104, %r174, 4;
	add.s64 	%rd105, %rd17, %rd104;
	st.u32 	[%rd105], %r175;
	ld.global.u32 	%r177, [%rd93+24];
	add.s32 	%r178, %r269, 7;
	mul.wide.u32 	%rd106, %r176, 4;
	add.s64 	%rd107, %rd17, %rd106;
	st.u32 	[%rd107], %r177;
	ld.global.u32 	%r179, [%rd93+28];
	add.s32 	%r180, %r269, 8;
	mul.wide.u32 	%rd108, %r178, 4;
	add.s64 	%rd109, %rd17, %rd108;
	st.u32 	[%rd109], %r179;
	ld.global.u32 	%r181, [%rd93+32];
	add.s32 	%r182, %r269, 9;
	mul.wide.u32 	%rd110, %r180, 4;
	add.s64 	%rd111, %rd17, %rd110;
	st.u32 	[%rd111], %r181;
	ld.global.u32 	%r183, [%rd93+36];
	add.s32 	%r184, %r269, 10;
	mul.wide.u32 	%rd112, %r182, 4;
	add.s64 	%rd113, %rd17, %rd112;
	st.u32 	[%rd113], %r183;
	ld.global.u32 	%r185, [%rd93+40];
	add.s32 	%r186, %r269, 11;
	mul.wide.u32 	%rd114, %r184, 4;
	add.s64 	%rd115, %rd17, %rd114;
	st.u32 	[%rd115], %r185;
	ld.global.u32 	%r187, [%rd93+44];
	add.s32 	%r188, %r269, 12;
	mul.wide.u32 	%rd116, %r186, 4;
	add.s64 	%rd117, %rd17, %rd116;
	st.u32 	[%rd117], %r187;
	ld.global.u32 	%r189, [%rd93+48];
	add.s32 	%r190, %r269, 13;
	mul.wide.u32 	%rd118, %r188, 4;
	add.s64 	%rd119, %rd17, %rd118;
	st.u32 	[%rd119], %r189;
	ld.global.u32 	%r191, [%rd93+52];
	add.s32 	%r192, %r269, 14;
	mul.wide.u32 	%rd120, %r190, 4;
	add.s64 	%rd121, %rd17, %rd120;
	st.u32 	[%rd121], %r191;
	ld.global.u32 	%r193, [%rd93+56];
	add.s32 	%r194, %r269, 15;
	mul.wide.u32 	%rd122, %r192, 4;
	add.s64 	%rd123, %rd17, %rd122;
	st.u32 	[%rd123], %r193;
	add.s32 	%r250, %r250, 16;
	ld.global.u32 	%r195, [%rd93+60];
	add.s32 	%r269, %r269, 16;
	mul.wide.u32 	%rd124, %r194, 4;
	add.s64 	%rd125, %rd17, %rd124;
	st.u32 	[%rd125], %r195;
	add.s32 	%r284, %r284, 16;
	setp.eq.s32 	%p19, %r284, %r44;
	@%p19 bra 	$L__BB1_27;
	bra.uni 	$L__BB1_26;
$L__BB1_27:
	setp.eq.s32 	%p20, %r43, 0;
	@%p20 bra 	$L__BB1_36;
	and.b32  	%r53, %r42, 7;
	setp.lt.u32 	%p21, %r43, 8;
	@%p21 bra 	$L__BB1_30;
	mul.wide.s32 	%rd126, %r250, 4;
	add.s64 	%rd127, %rd1, %rd126;
	ld.global.u32 	%r196, [%rd127];
	add.s32 	%r197, %r269, 1;
	mul.wide.u32 	%rd128, %r269, 4;
	add.s64 	%rd129, %rd17, %rd128;
	st.u32 	[%rd129], %r196;
	ld.global.u32 	%r198, [%rd127+4];
	add.s32 	%r199, %r269, 2;
	mul.wide.u32 	%rd130, %r197, 4;
	add.s64 	%rd131, %rd17, %rd130;
	st.u32 	[%rd131], %r198;
	ld.global.u32 	%r200, [%rd127+8];
	add.s32 	%r201, %r269, 3;
	mul.wide.u32 	%rd132, %r199, 4;
	add.s64 	%rd133, %rd17, %rd132;
	st.u32 	[%rd133], %r200;
	ld.global.u32 	%r202, [%rd127+12];
	add.s32 	%r203, %r269, 4;
	mul.wide.u32 	%rd134, %r201, 4;
	add.s64 	%rd135, %rd17, %rd134;
	st.u32 	[%rd135], %r202;
	ld.global.u32 	%r204, [%rd127+16];
	add.s32 	%r205, %r269, 5;
	mul.wide.u32 	%rd136, %r203, 4;
	add.s64 	%rd137, %rd17, %rd136;
	st.u32 	[%rd137], %r204;
	ld.global.u32 	%r206, [%rd127+20];
	add.s32 	%r207, %r269, 6;
	mul.wide.u32 	%rd138, %r205, 4;
	add.s64 	%rd139, %rd17, %rd138;
	st.u32 	[%rd139], %r206;
	ld.global.u32 	%r208, [%rd127+24];
	add.s32 	%r209, %r269, 7;
	mul.wide.u32 	%rd140, %r207, 4;
	add.s64 	%rd141, %rd17, %rd140;
	st.u32 	[%rd141], %r208;
	ld.global.u32 	%r210, [%rd127+28];
	mul.wide.u32 	%rd142, %r209, 4;
	add.s64 	%rd143, %rd17, %rd142;
	st.u32 	[%rd143], %r210;
	add.s32 	%r250, %r250, 8;
	add.s32 	%r269, %r269, 8;
$L__BB1_30:
	setp.eq.s32 	%p22, %r53, 0;
	@%p22 bra 	$L__BB1_36;
	and.b32  	%r58, %r42, 3;
	setp.lt.u32 	%p23, %r53, 4;
	@%p23 bra 	$L__BB1_33;
	mul.wide.s32 	%rd144, %r250, 4;
	add.s64 	%rd145, %rd1, %rd144;
	ld.global.u32 	%r211, [%rd145];
	add.s32 	%r212, %r269, 1;
	mul.wide.u32 	%rd146, %r269, 4;
	add.s64 	%rd147, %rd17, %rd146;
	st.u32 	[%rd147], %r211;
	ld.global.u32 	%r213, [%rd145+4];
	add.s32 	%r214, %r269, 2;
	mul.wide.u32 	%rd148, %r212, 4;
	add.s64 	%rd149, %rd17, %rd148;
	st.u32 	[%rd149], %r213;
	ld.global.u32 	%r215, [%rd145+8];
	add.s32 	%r216, %r269, 3;
	mul.wide.u32 	%rd150, %r214, 4;
	add.s64 	%rd151, %rd17, %rd150;
	st.u32 	[%rd151], %r215;
	ld.global.u32 	%r217, [%rd145+12];
	mul.wide.u32 	%rd152, %r216, 4;
	add.s64 	%rd153, %rd17, %rd152;
	st.u32 	[%rd153], %r217;
	add.s32 	%r250, %r250, 4;
	add.s32 	%r269, %r269, 4;
$L__BB1_33:
	setp.eq.s32 	%p24, %r58, 0;
	@%p24 bra 	$L__BB1_36;
	neg.s32 	%r279, %r58;
$L__BB1_35:
	.pragma "nounroll";
	mul.wide.s32 	%rd154, %r250, 4;
	add.s64 	%rd155, %rd1, %rd154;
	add.s32 	%r250, %r250, 1;
	ld.global.u32 	%r218, [%rd155];
	add.s32 	%r68, %r269, 1;
	mul.wide.u32 	%rd156, %r269, 4;
	add.s64 	%rd157, %rd17, %rd156;
	st.u32 	[%rd157], %r218;
	add.s32 	%r279, %r279, 1;
	setp.ne.s32 	%p25, %r279, 0;
	mov.u32 	%r269, %r68;
	@%p25 bra 	$L__BB1_35;
$L__BB1_36:
	setp.lt.s32 	%p26, %r91, 1;
	@%p26 bra 	$L__BB1_49;
	and.b32  	%r70, %r91, 15;
	setp.lt.u32 	%p27, %r91, 16;
	mov.b32 	%r286, 0;
	@%p27 bra 	$L__BB1_40;
	and.b32  	%r286, %r91, 2147483632;
	neg.s32 	%r285, %r286;
	add.s64 	%rd166, %rd17, 32;
	add.s64 	%rd165, %rd1, 32;
$L__BB1_39:
	.pragma "nounroll";
	ld.u32 	%r220, [%rd166+-32];
	st.global.u32 	[%rd165+-32], %r220;
	ld.u32 	%r221, [%rd166+-28];
	st.global.u32 	[%rd165+-28], %r221;
	ld.u32 	%r222, [%rd166+-24];
	st.global.u32 	[%rd165+-24], %r222;
	ld.u32 	%r223, [%rd166+-20];
	st.global.u32 	[%rd165+-20], %r223;
	ld.u32 	%r224, [%rd166+-16];
	st.global.u32 	[%rd165+-16], %r224;
	ld.u32 	%r225, [%rd166+-12];
	st.global.u32 	[%rd165+-12], %r225;
	ld.u32 	%r226, [%rd166+-8];
	st.global.u32 	[%rd165+-8], %r226;
	ld.u32 	%r227, [%rd166+-4];
	st.global.u32 	[%rd165+-4], %r227;
	ld.u32 	%r228, [%rd166];
	st.global.u32 	[%rd165], %r228;
	ld.u32 	%r229, [%rd166+4];
	st.global.u32 	[%rd165+4], %r229;
	ld.u32 	%r230, [%rd166+8];
	st.global.u32 	[%rd165+8], %r230;
	ld.u32 	%r231, [%rd166+12];
	st.global.u32 	[%rd165+12], %r231;
	ld.u32 	%r232, [%rd166+16];
	st.global.u32 	[%rd165+16], %r232;
	ld.u32 	%r233, [%rd166+20];
	st.global.u32 	[%rd165+20], %r233;
	ld.u32 	%r234, [%rd166+24];
	st.global.u32 	[%rd165+24], %r234;
	ld.u32 	%r235, [%rd166+28];
	st.global.u32 	[%rd165+28], %r235;
	add.s32 	%r285, %r285, 16;
	add.s64 	%rd166, %rd166, 64;
	add.s64 	%rd165, %rd165, 64;
	setp.ne.s32 	%p28, %r285, 0;
	@%p28 bra 	$L__BB1_39;
$L__BB1_40:
	setp.eq.s32 	%p29, %r70, 0;
	@%p29 bra 	$L__BB1_49;
	and.b32  	%r82, %r91, 7;
	setp.lt.u32 	%p30, %r70, 8;
	@%p30 bra 	$L__BB1_43;
	mul.wide.u32 	%rd158, %r286, 4;
	add.s64 	%rd159, %rd17, %rd158;
	ld.u32 	%r236, [%rd159];
	add.s64 	%rd160, %rd1, %rd158;
	st.global.u32 	[%rd160], %r236;
	ld.u32 	%r237, [%rd159+4];
	st.global.u32 	[%rd160+4], %r237;
	ld.u32 	%r238, [%rd159+8];
	st.global.u32 	[%rd160+8], %r238;
	ld.u32 	%r239, [%rd159+12];
	st.global.u32 	[%rd160+12], %r239;
	ld.u32 	%r240, [%rd159+16];
	st.global.u32 	[%rd160+16], %r240;
	ld.u32 	%r241, [%rd159+20];
	st.global.u32 	[%rd160+20], %r241;
	ld.u32 	%r242, [%rd159+24];
	st.global.u32 	[%rd160+24], %r242;
	ld.u32 	%r243, [%rd159+28];
	st.global.u32 	[%rd160+28], %r243;
	add.s32 	%r286, %r286, 8;
$L__BB1_43:
	setp.eq.s32 	%p31, %r82, 0;
	@%p31 bra 	$L__BB1_49;
	and.b32  	%r85, %r91, 3;
	setp.lt.u32 	%p32, %r82, 4;
	@%p32 bra 	$L__BB1_46;
	mul.wide.u32 	%rd161, %r286, 4;
	add.s64 	%rd162, %rd17, %rd161;
	ld.u32 	%r244, [%rd162];
	add.s64 	%rd163, %rd1, %rd161;
	st.global.u32 	[%rd163], %r244;
	ld.u32 	%r245, [%rd162+4];
	st.global.u32 	[%rd163+4], %r245;
	ld.u32 	%r246, [%rd162+8];
	st.global.u32 	[%rd163+8], %r246;
	ld.u32 	%r247, [%rd162+12];
	st.global.u32 	[%rd163+12], %r247;
	add.s32 	%r286, %r286, 4;
$L__BB1_46:
	setp.eq.s32 	%p33, %r85, 0;
	@%p33 bra 	$L__BB1_49;
	mul.wide.u32 	%rd164, %r286, 4;
	add.s64 	%rd168, %rd1, %rd164;
	add.s64 	%rd167, %rd17, %rd164;
	neg.s32 	%r289, %r85;
$L__BB1_48:
	.pragma "nounroll";
	ld.u32 	%r248, [%rd167];
	st.global.u32 	[%rd168], %r248;
	add.s64 	%rd168, %rd168, 4;
	add.s64 	%rd167, %rd167, 4;
	add.s32 	%r289, %r289, 1;
	setp.ne.s32 	%p34, %r289, 0;
	@%p34 bra 	$L__BB1_48;
$L__BB1_49:
	ret;

}


// ===== COMPILED SASS (sm_100) =====

	.target	sm_100

	.elftype	@"ET_EXEC"


//--------------------- .note.nv.tkinfo           --------------------------
	.section	.note.nv.tkinfo,"",@"SHT_NOTE"
	.sectionflags	@"SHF_NOTE_NV_TKINFO"
	.tkinfo
        /*0018*/ 	.word	0x00000002
        /*0030*/ 	.string	""
        /*0030*/ 	.string	"ptxas"
        /*0030*/ 	.string	"Cuda compilation tools, release 13.0, V13.0.88"
        /*0030*/ 	.string	"Build cuda_13.0.r13.0/compiler.36424714_0"
        /*0030*/ 	.string	"-arch sm_100 -m 64 "



//--------------------- .note.nv.cuinfo           --------------------------
	.section	.note.nv.cuinfo,"",@"SHT_NOTE"
	.sectionflags	@"SHF_NOTE_NV_CUINFO"
        /*0018*/ 	.short	0x0002
        /*001a*/ 	.short	0x0064
        /*001c*/ 	.short	0x0082
	.zero		2


//--------------------- .nv.info                  --------------------------
	.section	.nv.info,"",@"SHT_CUDA_INFO"
	.align	4


	//----- nvinfo : EIATTR_REGCOUNT
	.align		4
        /*0000*/ 	.byte	0x04, 0x2f
        /*0002*/ 	.short	(.L_1 - .L_0)
	.align		4
.L_0:
        /*0004*/ 	.word	index@(_Z9mergeSortPii)
        /*0008*/ 	.word	0x00000026


	//----- nvinfo : EIATTR_FRAME_SIZE
	.align		4
.L_1:
        /*000c*/ 	.byte	0x04, 0x11
        /*000e*/ 	.short	(.L_3 - .L_2)
	.align		4
.L_2:
        /*0010*/ 	.word	index@($_Z9mergeSortPii$_Z6dividePiii)
        /*0014*/ 	.word	0x00000000


	//----- nvinfo : EIATTR_FRAME_SIZE
	.align		4
.L_3:
        /*0018*/ 	.byte	0x04, 0x11
        /*001a*/ 	.short	(.L_5 - .L_4)
	.align		4
.L_4:
        /*001c*/ 	.word	index@(_Z9mergeSortPii)
        /*0020*/ 	.word	0x00000000


	//----- nvinfo : EIATTR_MIN_STACK_SIZE
	.align		4
.L_5:
        /*0024*/ 	.byte	0x04, 0x12
        /*0026*/ 	.short	(.L_7 - .L_6)
	.align		4
.L_6:
        /*0028*/ 	.word	index@(_Z9mergeSortPii)
        /*002c*/ 	.word	0x00000000
.L_7:


//--------------------- .nv.compat                --------------------------
	.section	.nv.compat,"",@"SHT_CUDA_COMPAT_INFO"
	.align	4
        /*0000*/ 	.byte	0x02, 0x09, 0x00, 0x00, 0x02, 0x02, 0x01, 0x00, 0x02, 0x05, 0x05, 0x00, 0x03, 0x07, 0x01, 0x01
        /*0010*/ 	.byte	0x02, 0x03, 0x00, 0x00, 0x02, 0x06, 0x01, 0x00, 0x04, 0x0b, 0x08, 0x00, 0x09, 0x00, 0x00, 0x00
        /*0020*/ 	.byte	0x00, 0x00, 0x00, 0x00


//--------------------- .nv.info._Z9mergeSortPii  --------------------------
	.section	.nv.info._Z9mergeSortPii,"",@"SHT_CUDA_INFO"
	.sectionflags	@""
	.align	4


	//----- nvinfo : EIATTR_CUDA_API_VERSION
	.align		4
        /*0000*/ 	.byte	0x04, 0x37
        /*0002*/ 	.short	(.L_9 - .L_8)
.L_8:
        /*0004*/ 	.word	0x00000082


	//----- nvinfo : EIATTR_KPARAM_INFO
	.align		4
.L_9:
        /*0008*/ 	.byte	0x04, 0x17
        /*000a*/ 	.short	(.L_11 - .L_10)
.L_10:
        /*000c*/ 	.word	0x00000000
        /*0010*/ 	.short	0x0001
        /*0012*/ 	.short	0x0008
        /*0014*/ 	.byte	0x00, 0xf0, 0x11, 0x00


	//----- nvinfo : EIATTR_KPARAM_INFO
	.align		4
.L_11:
        /*0018*/ 	.byte	0x04, 0x17
        /*001a*/ 	.short	(.L_13 - .L_12)
.L_12:
        /*001c*/ 	.word	0x00000000
        /*0020*/ 	.short	0x0000
        /*0022*/ 	.short	0x0000
        /*0024*/ 	.byte	0x00, 0xf5, 0x21, 0x00


	//----- nvinfo : EIATTR_SPARSE_MMA_MASK
	.align		4
.L_13:
        /*0028*/ 	.byte	0x03, 0x50
        /*002a*/ 	.short	0x0000


	//----- nvinfo : EIATTR_MAXREG_COUNT
	.align		4
        /*002c*/ 	.byte	0x03, 0x1b
        /*002e*/ 	.short	0x00ff


	//----- nvinfo : EIATTR_NUM_BARRIERS
	.align		4
        /*0030*/ 	.byte	0x02, 0x4c
        /*0032*/ 	.byte	0x01
	.zero		1


	//----- nvinfo : EIATTR_EXTERNS
	.align		4
        /*0034*/ 	.byte	0x04, 0x0f
        /*0036*/ 	.short	(.L_15 - .L_14)


	//   ....[0]....
	.align		4
.L_14:
        /*0038*/ 	.word	index@(malloc)


	//----- nvinfo : EIATTR_MERCURY_ISA_VERSION
	.align		4
.L_15:
        /*003c*/ 	.byte	0x03, 0x5f
        /*003e*/ 	.short	0x0101


	//----- nvinfo : EIATTR_VRC_CTA_INIT_COUNT
	.align		4
        /*0040*/ 	.byte	0x02, 0x4a
	.zero		1
	.zero		1


	//----- nvinfo : EIATTR_SYSCALL_OFFSETS
	.align		4
        /*0044*/ 	.byte	0x04, 0x46
        /*0046*/ 	.short	(.L_17 - .L_16)


	//   ....[0]....
.L_16:
        /*0048*/ 	.word	0x000002e0


	//   ....[1]....
        /*004c*/ 	.word	0x00002450


	//----- nvinfo : EIATTR_EXIT_INSTR_OFFSETS
	.align		4
.L_17:
        /*0050*/ 	.byte	0x04, 0x1c
        /*0052*/ 	.short	(.L_19 - .L_18)


	//   ....[0]....
.L_18:
        /*0054*/ 	.word	0x00000200


	//   ....[1]....
        /*0058*/ 	.word	0x00001940


	//   ....[2]....
        /*005c*/ 	.word	0x00001d00


	//   ....[3]....
        /*0060*/ 	.word	0x00001eb0


	//   ....[4]....
        /*0064*/ 	.word	0x00001fe0


	//   ....[5]....
        /*0068*/ 	.word	0x00002130


	//----- nvinfo : EIATTR_CRS_STACK_SIZE
	.align		4
.L_19:
        /*006c*/ 	.byte	0x04, 0x1e
        /*006e*/ 	.short	(.L_21 - .L_20)
.L_20:
        /*0070*/ 	.word	0x00000000


	//----- nvinfo : EIATTR_CBANK_PARAM_SIZE
	.align		4
.L_21:
        /*0074*/ 	.byte	0x03, 0x19
        /*0076*/ 	.short	0x000c


	//----- nvinfo : EIATTR_PARAM_CBANK
	.align		4
        /*0078*/ 	.byte	0x04, 0x0a
        /*007a*/ 	.short	(.L_23 - .L_22)
	.align		4
.L_22:
        /*007c*/ 	.word	index@(.nv.constant0._Z9mergeSortPii)
        /*0080*/ 	.short	0x0380
        /*0082*/ 	.short	0x000c


	//----- nvinfo : EIATTR_SW_WAR
	.align		4
.L_23:
        /*0084*/ 	.byte	0x04, 0x36
        /*0086*/ 	.short	(.L_25 - .L_24)
.L_24:
        /*0088*/ 	.word	0x00000008
.L_25:


//--------------------- .nv.callgraph             --------------------------
	.section	.nv.callgraph,"",@"SHT_CUDA_CALLGRAPH"
	.align	4
	.sectionentsize	8
	.align		4
        /*0000*/ 	.word	0x00000000
	.align		4
        /*0004*/ 	.word	0xffffffff
	.align		4
        /*0008*/ 	.word	index@(_Z9mergeSortPii)
	.align		4
        /*000c*/ 	.word	index@(malloc)
	.align		4
        /*0010*/ 	.word	0x00000000
	.align		4
        /*0014*/ 	.word	0xfffffffe
	.align		4
        /*0018*/ 	.word	0x00000000
	.align		4
        /*001c*/ 	.word	0xfffffffd
	.align		4
        /*0020*/ 	.word	0x00000000
	.align		4
        /*0024*/ 	.word	0xfffffffc


//--------------------- .nv.constant4             --------------------------
	.section	.nv.constant4,"a",@progbits
	.align	8
	.align		8
.nv.constant4:
        /*0000*/ 	.dword	malloc


//--------------------- .text._Z9mergeSortPii     --------------------------
	.section	.text._Z9mergeSortPii,"ax",@progbits
	.align	128
        .global         _Z9mergeSortPii
        .type           _Z9mergeSortPii,@function
        .size           _Z9mergeSortPii,(.L_x_57 - _Z9mergeSortPii)
        .other          _Z9mergeSortPii,@"STO_CUDA_ENTRY STV_DEFAULT"
_Z9mergeSortPii:
.text._Z9mergeSortPii:
[----:B------:R-:W0:Y:S01]  /*0000*/  LDC R1, c[0x0][0x37c] ;  /* 0x0000df00ff017b82 */ /* 0x000e220000000800 */
[----:B------:R-:W1:Y:S01]  /*0010*/  S2R R2, SR_TID.X ;  /* 0x0000000000027919 */ /* 0x000e620000002100 */
[----:B------:R-:W2:Y:S01]  /*0020*/  LDCU.64 UR36, c[0x0][0x358] ;  /* 0x00006b00ff2477ac */ /* 0x000ea20008000a00 */
[----:B-1----:R-:W-:-:S13]  /*0030*/  ISETP.NE.AND P0, PT, R2, RZ, PT ;  /* 0x000000ff0200720c */ /* 0x002fda0003f05270 */
[----:B--2---:R-:W-:Y:S05]  /*0040*/  @P0 BRA `(.L_x_0) ;  /* 0x0000000000300947 */ /* 0x004fea0003800000 */
[----:B------:R-:W1:Y:S01]  /*0050*/  LDCU UR4, c[0x0][0x388] ;  /* 0x00007100ff0477ac */ /* 0x000e620008000800 */
[----:B------:R-:W-:Y:S01]  /*0060*/  HFMA2 R6, -RZ, RZ, 0, 0 ;  /* 0x00000000ff067431 */ /* 0x000fe200000001ff */
[----:B------:R-:W-:Y:S01]  /*0070*/  MOV R20, 0x100 ;  /* 0x0000010000147802 */ /* 0x000fe20000000f00 */
[----:B------:R-:W-:Y:S01]  /*0080*/  IMAD.MOV.U32 R21, RZ, RZ, 0x0 ;  /* 0x00000000ff157424 */ /* 0x000fe200078e00ff */
[----:B------:R-:W2:Y:S01]  /*0090*/  LDCU.64 UR6, c[0x0][0x380] ;  /* 0x00007000ff0677ac */ /* 0x000ea20008000a00 */
[----:B-1----:R-:W-:-:S04]  /*00a0*/  ULEA.HI UR4, UR4, UR4, URZ, 0x1 ;  /* 0x0000000404047291 */ /* 0x002fc8000f8f08ff */
[----:B------:R-:W-:Y:S01]  /*00b0*/  ULEA.HI.SX32 UR4, UR4, 0xffffffff, 0x1f ;  /* 0xffffffff04047891 */ /* 0x000fe2000f8ffaff */
[----:B--2---:R-:W-:Y:S02]  /*00c0*/  IMAD.U32 R4, RZ, RZ, UR6 ;  /* 0x00000006ff047e24 */ /* 0x004fe4000f8e00ff */
[----:B------:R-:W-:-:S03]  /*00d0*/  IMAD.U32 R5, RZ, RZ, UR7 ;  /* 0x00000007ff057e24 */ /* 0x000fc6000f8e00ff */
[----:B------:R-:W-:-:S07]  /*00e0*/  IMAD.U32 R7, RZ, RZ, UR4 ;  /* 0x00000004ff077e24 */ /* 0x000fce000f8e00ff */
[----:B0-----:R-:W-:Y:S05]  /*00f0*/  CALL.REL.NOINC `($_Z9mergeSortPii$_Z6dividePiii) ;  /* 0x0000002000107944 */ /* 0x001fea0003c00000 */
[----:B------:R-:W-:Y:S05]  /*0100*/  BRA `(.L_x_1) ;  /* 0x0000000000307947 */ /* 0x000fea0003800000 */
.L_x_0:
[----:B------:R-:W1:Y:S01]  /*0110*/  LDCU UR5, c[0x0][0x388] ;  /* 0x00007100ff0577ac */ /* 0x000e620008000800 */
[----:B------:R-:W-:Y:S01]  /*0120*/  MOV R20, 0x1d0 ;  /* 0x000001d000147802 */ /* 0x000fe20000000f00 */
[----:B------:R-:W-:Y:S01]  /*0130*/  IMAD.MOV.U32 R21, RZ, RZ, 0x0 ;  /* 0x00000000ff157424 */ /* 0x000fe200078e00ff */
[----:B------:R-:W2:Y:S01]  /*0140*/  LDCU.64 UR6, c[0x0][0x380] ;  /* 0x00007000ff0677ac */ /* 0x000ea20008000a00 */
[----:B-1----:R-:W-:Y:S02]  /*0150*/  ULEA.HI UR4, UR5, UR5, URZ, 0x1 ;  /* 0x0000000505047291 */ /* 0x002fe4000f8f08ff */
[----:B------:R-:W-:Y:S02]  /*0160*/  UIADD3 UR5, UPT, UPT, UR5, -0x1, URZ ;  /* 0xffffffff05057890 */ /* 0x000fe4000fffe0ff */
[----:B------:R-:W-:Y:S01]  /*0170*/  USHF.R.S32.HI UR4, URZ, 0x1, UR4 ;  /* 0x00000001ff047899 */ /* 0x000fe20008011404 */
[----:B--2---:R-:W-:Y:S01]  /*0180*/  MOV R4, UR6 ;  /* 0x0000000600047c02 */ /* 0x004fe20008000f00 */
[----:B------:R-:W-:-:S02]  /*0190*/  IMAD.U32 R5, RZ, RZ, UR7 ;  /* 0x00000007ff057e24 */ /* 0x000fc4000f8e00ff */
[----:B------:R-:W-:Y:S02]  /*01a0*/  IMAD.U32 R7, RZ, RZ, UR5 ;  /* 0x00000005ff077e24 */ /* 0x000fe4000f8e00ff */
[----:B------:R-:W-:-:S07]  /*01b0*/  MOV R6, UR4 ;  /* 0x0000000400067c02 */ /* 0x000fce0008000f00 */
[----:B0-----:R-:W-:Y:S05]  /*01c0*/  CALL.REL.NOINC `($_Z9mergeSortPii$_Z6dividePiii) ;  /* 0x0000001c00dc7944 */ /* 0x001fea0003c00000 */
.L_x_1:
[----:B------:R-:W-:Y:S05]  /*01d0*/  WARPSYNC.ALL ;  /* 0x0000000000007948 */ /* 0x000fea0003800000 */
[----:B------:R-:W-:Y:S01]  /*01e0*/  BAR.SYNC.DEFER_BLOCKING 0x0 ;  /* 0x0000000000007b1d */ /* 0x000fe20000010000 */
[----:B------:R-:W-:-:S13]  /*01f0*/  ISETP.NE.AND P0, PT, R2, RZ, PT ;  /* 0x000000ff0200720c */ /* 0x000fda0003f05270 */
[----:B------:R-:W-:Y:S05]  /*0200*/  @P0 EXIT ;  /* 0x000000000000094d */ /* 0x000fea0003800000 */
[----:B------:R-:W0:Y:S01]  /*0210*/  LDCU UR4, c[0x0][0x388] ;  /* 0x00007100ff0477ac */ /* 0x000e220008000800 */
[----:B------:R-:W-:Y:S01]  /*0220*/  MOV R0, 0x0 ;  /* 0x0000000000007802 */ /* 0x000fe20000000f00 */
[----:B------:R-:W1:Y:S03]  /*0230*/  LDCU UR39, c[0x0][0x388] ;  /* 0x00007100ff2777ac */ /* 0x000e660008000800 */
[----:B------:R2:W3:Y:S01]  /*0240*/  LDC.64 R2, c[0x4][R0] ;  /* 0x0100000000027b82 */ /* 0x0004e20000000a00 */
[----:B0-----:R-:W-:Y:S02]  /*0250*/  UIMAD.WIDE UR6, UR4, 0x4, URZ ;  /* 0x00000004040678a5 */ /* 0x001fe4000f8e02ff */
[----:B------:R-:W-:-:S04]  /*0260*/  ULEA.HI UR4, UR4, UR4, URZ, 0x1 ;  /* 0x0000000404047291 */ /* 0x000fc8000f8f08ff */
[----:B------:R-:W-:Y:S01]  /*0270*/  IMAD.U32 R7, RZ, RZ, UR7 ;  /* 0x00000007ff077e24 */ /* 0x000fe2000f8e00ff */
[----:B------:R-:W-:Y:S01]  /*0280*/  MOV R5, UR7 ;  /* 0x0000000700057c02 */ /* 0x000fe20008000f00 */
[----:B------:R-:W-:Y:S01]  /*0290*/  IMAD.U32 R4, RZ, RZ, UR6 ;  /* 0x00000006ff047e24 */ /* 0x000fe2000f8e00ff */
[----:B------:R-:W-:Y:S01]  /*02a0*/  USHF.R.S32.HI UR38, URZ, 0x1, UR4 ;  /* 0x00000001ff267899 */ /* 0x000fe20008011404 */
[----:B------:R-:W-:Y:S01]  /*02b0*/  IMAD.U32 R6, RZ, RZ, UR6 ;  /* 0x00000006ff067e24 */ /* 0x000fe2000f8e00ff */
[----:B-12---:R-:W-:-:S10]  /*02c0*/  MOV R5, R7 ;  /* 0x0000000700057202 */ /* 0x006fd40000000f00 */
[----:B------:R-:W-:-:S07]  /*02d0*/  LEPC R20, `(.L_x_2) ;  /* 0x000000001014794e */ /* 0x000fce0000000000 */
[----:B---3--:R-:W-:Y:S05]  /*02e0*/  CALL.ABS.NOINC R2 ;  /* 0x0000000002007343 */ /* 0x008fea0003c00000 */
.L_x_2:
[----:B------:R-:W0:Y:S01]  /*02f0*/  LDCU UR4, c[0x0][0x388] ;  /* 0x00007100ff0477ac */ /* 0x000e220008000800 */
[----:B------:R-:W-:Y:S01]  /*0300*/  CS2R R2, SRZ ;  /* 0x0000000000027805 */ /* 0x000fe2000001ff00 */
[----:B------:R-:W-:Y:S02]  /*0310*/  IMAD.U32 R0, RZ, RZ, UR38 ;  /* 0x00000026ff007e24 */ /* 0x000fe4000f8e00ff */
[----:B0-----:R-:W-:-:S05]  /*0320*/  IMAD.U32 R7, RZ, RZ, UR4 ;  /* 0x00000004ff077e24 */ /* 0x001fca000f8e00ff */
[----:B------:R-:W-:-:S13]  /*0330*/  ISETP.GE.AND P0, PT, R7, 0x2, PT ;  /* 0x000000020700780c */ /* 0x000fda0003f06270 */
[----:B------:R-:W-:Y:S05]  /*0340*/  @!P0 BRA `(.L_x_3) ;  /* 0x0000000000508947 */ /* 0x000fea0003800000 */
[----:B------:R-:W0:Y:S01]  /*0350*/  LDC.64 R14, c[0x0][0x380] ;  /* 0x0000e000ff0e7b82 */ /* 0x000e220000000a00 */
[----:B------:R-:W-:Y:S01]  /*0360*/  BSSY.RECONVERGENT B0, `(.L_x_3) ;  /* 0x0000012000007945 */ /* 0x000fe20003800200 */
[----:B------:R-:W-:Y:S02]  /*0370*/  CS2R R2, SRZ ;  /* 0x0000000000027805 */ /* 0x000fe4000001ff00 */
[----:B------:R-:W-:-:S07]  /*0380*/  MOV R0, UR38 ;  /* 0x0000002600007c02 */ /* 0x000fce0008000f00 */
.L_x_4:
[----:B0-----:R-:W-:-:S04]  /*0390*/  IMAD.WIDE R8, R2, 0x4, R14 ;  /* 0x0000000402087825 */ /* 0x001fc800078e020e */
[----:B------:R-:W-:Y:S02]  /*03a0*/  IMAD.WIDE R10, R0, 0x4, R14 ;  /* 0x00000004000a7825 */ /* 0x000fe400078e020e */
[----:B------:R-:W2:Y:S04]  /*03b0*/  LDG.E R9, desc[UR36][R8.64] ;  /* 0x0000002408097981 */ /* 0x000ea8000c1e1900 */
[----:B------:R-:W2:Y:S01]  /*03c0*/  LDG.E R10, desc[UR36][R10.64] ;  /* 0x000000240a0a7981 */ /* 0x000ea2000c1e1900 */
[----:B------:R-:W-:-:S04]  /*03d0*/  IMAD.WIDE.U32 R12, R3, 0x4, R4 ;  /* 0x00000004030c7825 */ /* 0x000fc800078e0004 */
[----:B------:R-:W-:Y:S02]  /*03e0*/  IMAD.U32 R7, RZ, RZ, UR39 ;  /* 0x00000027ff077e24 */ /* 0x000fe4000f8e00ff */
[----:B------:R-:W-:Y:S01]  /*03f0*/  VIADD R3, R3, 0x1 ;  /* 0x0000000103037836 */ /* 0x000fe20000000000 */
[----:B--2---:R-:W-:-:S13]  /*0400*/  ISETP.GT.AND P0, PT, R9, R10, PT ;  /* 0x0000000a0900720c */ /* 0x004fda0003f04270 */
[----:B------:R-:W-:Y:S01]  /*0410*/  @!P0 VIADD R2, R2, 0x1 ;  /* 0x0000000102028836 */ /* 0x000fe20000000000 */
[----:B------:R-:W-:Y:S01]  /*0420*/  @P0 IADD3 R0, PT, PT, R0, 0x1, RZ ;  /* 0x0000000100000810 */ /* 0x000fe20007ffe0ff */
[----:B------:R1:W-:Y:S03]  /*0430*/  @!P0 ST.E desc[UR36][R12.64], R9 ;  /* 0x000000090c008985 */ /* 0x0003e6000c101924 */
[----:B------:R-:W-:Y:S01]  /*0440*/  ISETP.LT.AND P1, PT, R2, UR38, PT ;  /* 0x0000002602007c0c */ /* 0x000fe2000bf21270 */
[----:B------:R1:W-:Y:S01]  /*0450*/  @P0 ST.E desc[UR36][R12.64], R10 ;  /* 0x0000000a0c000985 */ /* 0x0003e2000c101924 */
[----:B------:R-:W-:-:S13]  /*0460*/  ISETP.GE.AND P0, PT, R0, R7, PT ;  /* 0x000000070000720c */ /* 0x000fda0003f06270 */
[----:B-1----:R-:W-:Y:S05]  /*0470*/  @!P0 BRA P1, `(.L_x_4) ;  /* 0xfffffffc00c48947 */ /* 0x002fea000083ffff */
[----:B------:R-:W-:Y:S05]  /*0480*/  BSYNC.RECONVERGENT B0 ;  /* 0x0000000000007941 */ /* 0x000fea0003800200 */
.L_x_3:
[----:B------:R-:W-:Y:S01]  /*0490*/  ISETP.GE.AND P0, PT, R2, UR38, PT ;  /* 0x0000002602007c0c */ /* 0x000fe2000bf06270 */
[----:B------:R-:W-:-:S12]  /*04a0*/  BSSY.RECONVERGENT B0, `(.L_x_5) ;  /* 0x00000a4000007945 */ /* 0x000fd80003800200 */
[----:B------:R-:W-:Y:S05]  /*04b0*/  @P0 BRA `(.L_x_6) ;  /* 0x0000000800880947 */ /* 0x000fea0003800000 */
[C---:B------:R-:W-:Y:S01]  /*04c0*/  VIADD R8, R2.reuse, -UR38 ;  /* 0x8000002602087c36 */ /* 0x040fe20008000000 */
[----:B------:R-:W-:Y:S01]  /*04d0*/  IADD3 R6, PT, PT, -R2, UR38, RZ ;  /* 0x0000002602067c10 */ /* 0x000fe2000fffe1ff */
[----:B------:R-:W-:Y:S03]  /*04e0*/  BSSY.RECONVERGENT B1, `(.L_x_7) ;  /* 0x000004d000017945 */ /* 0x000fe60003800200 */
[----:B------:R-:W-:Y:S02]  /*04f0*/  ISETP.GT.U32.AND P0, PT, R8, -0x10, PT ;  /* 0xfffffff00800780c */ /* 0x000fe40003f04070 */
[----:B------:R-:W-:-:S04]  /*0500*/  LOP3.LUT R18, R6, 0xf, RZ, 0xc0, !PT ;  /* 0x0000000f06127812 */ /* 0x000fc800078ec0ff */
[----:B------:R-:W-:-:S07]  /*0510*/  ISETP.NE.AND P1, PT, R18, RZ, PT ;  /* 0x000000ff1200720c */ /* 0x000fce0003f25270 */
[----:B------:R-:W-:Y:S06]  /*0520*/  @P0 BRA `(.L_x_8) ;  /* 0x0000000400200947 */ /* 0x000fec0003800000 */
[----:B------:R-:W-:Y:S01]  /*0530*/  HFMA2 R11, -RZ, RZ, 0, 0 ;  /* 0x00000000ff0b7431 */ /* 0x000fe200000001ff */
[----:B------:R-:W-:-:S07]  /*0540*/  LOP3.LUT R10, R6, 0xfffffff0, RZ, 0xc0, !PT ;  /* 0xfffffff0060a7812 */ /* 0x000fce00078ec0ff */
.L_x_9:
[----:B------:R-:W0:Y:S02]  /*0550*/  LDC.64 R8, c[0x0][0x380] ;  /* 0x0000e000ff087b82 */ /* 0x000e240000000a00 */
[----:B0-----:R-:W-:-:S05]  /*0560*/  IMAD.WIDE R8, R2, 0x4, R8 ;  /* 0x0000000402087825 */ /* 0x001fca00078e0208 */
[----:B------:R-:W2:Y:S01]  /*0570*/  LDG.E R19, desc[UR36][R8.64] ;  /* 0x0000002408137981 */ /* 0x000ea2000c1e1900 */
[----:B-1----:R-:W-:-:S04]  /*0580*/  IMAD.WIDE.U32 R12, R3, 0x4, R4 ;  /* 0x00000004030c7825 */ /* 0x002fc800078e0004 */
[----:B------:R-:W-:Y:S01]  /*0590*/  VIADD R15, R3, 0x1 ;  /* 0x00000001030f7836 */ /* 0x000fe20000000000 */
[----:B--2---:R0:W-:Y:S04]  /*05a0*/  ST.E desc[UR36][R12.64], R19 ;  /* 0x000000130c007985 */ /* 0x0041e8000c101924 */
[----:B------:R-:W2:Y:S01]  /*05b0*/  LDG.E R21, desc[UR36][R8.64+0x4] ;  /* 0x0000042408157981 */ /* 0x000ea2000c1e1900 */
[----:B------:R-:W-:-:S04]  /*05c0*/  IMAD.WIDE.U32 R14, R15, 0x4, R4 ;  /* 0x000000040f0e7825 */ /* 0x000fc800078e0004 */
[----:B------:R-:W-:Y:S01]  /*05d0*/  VIADD R17, R3, 0x2 ;  /* 0x0000000203117836 */ /* 0x000fe20000000000 */
[----:B--2---:R1:W-:Y:S04]  /*05e0*/  ST.E desc[UR36][R14.64], R21 ;  /* 0x000000150e007985 */ /* 0x0043e8000c101924 */
[----:B------:R-:W2:Y:S01]  /*05f0*/  LDG.E R23, desc[UR36][R8.64+0x8] ;  /* 0x0000082408177981 */ /* 0x000ea2000c1e1900 */
[----:B------:R-:W-:Y:S01]  /*0600*/  IMAD.WIDE.U32 R16, R17, 0x4, R4 ;  /* 0x0000000411107825 */ /* 0x000fe200078e0004 */
[----:B------:R-:W-:-:S04]  /*0610*/  IADD3 R25, PT, PT, R3, 0x3, RZ ;  /* 0x0000000303197810 */ /* 0x000fc80007ffe0ff */
[----:B--2---:R2:W-:Y:S04]  /*0620*/  ST.E desc[UR36][R16.64], R23 ;  /* 0x0000001710007985 */ /* 0x0045e8000c101924 */
[----:B------:R-:W3:Y:S01]  /*0630*/  LDG.E R27, desc[UR36][R8.64+0xc] ;  /* 0x00000c24081b7981 */ /* 0x000ee2000c1e1900 */
[----:B0-----:R-:W-:-:S04]  /*0640*/  IMAD.WIDE.U32 R12, R25, 0x4, R4 ;  /* 0x00000004190c7825 */ /* 0x001fc800078e0004 */
[----:B------:R-:W-:Y:S01]  /*0650*/  VIADD R19, R3, 0x4 ;  /* 0x0000000403137836 */ /* 0x000fe20000000000 */
[----:B---3--:R0:W-:Y:S04]  /*0660*/  ST.E desc[UR36][R12.64], R27 ;  /* 0x0000001b0c007985 */ /* 0x0081e8000c101924 */
[----:B------:R-:W3:Y:S01]  /*0670*/  LDG.E R25, desc[UR36][R8.64+0x10] ;  /* 0x0000102408197981 */ /* 0x000ee2000c1e1900 */
[----:B-1----:R-:W-:-:S04]  /*0680*/  IMAD.WIDE.U32 R14, R19, 0x4, R4 ;  /* 0x00000004130e7825 */ /* 0x002fc800078e0004 */
[----:B------:R-:W-:Y:S01]  /*0690*/  VIADD R19, R3, 0x5 ;  /* 0x0000000503137836 */ /* 0x000fe20000000000 */
[----:B---3--:R1:W-:Y:S04]  /*06a0*/  ST.E desc[UR36][R14.64], R25 ;  /* 0x000000190e007985 */ /* 0x0083e8000c101924 */
[----:B------:R-:W3:Y:S01]  /*06b0*/  LDG.E R21, desc[UR36][R8.64+0x14] ;  /* 0x0000142408157981 */ /* 0x000ee2000c1e1900 */
[----:B--2---:R-:W-:Y:S01]  /*06c0*/  IMAD.WIDE.U32 R16, R19, 0x4, R4 ;  /* 0x0000000413107825 */ /* 0x004fe200078e0004 */
[----:B------:R-:W-:-:S04]  /*06d0*/  IADD3 R19, PT, PT, R3, 0x6, RZ ;  /* 0x0000000603137810 */ /* 0x000fc80007ffe0ff */
[----:B---3--:R2:W-:Y:S04]  /*06e0*/  ST.E desc[UR36][R16.64], R21 ;  /* 0x0000001510007985 */ /* 0x0085e8000c101924 */
        /* <DEDUP_REMOVED lines=36> */
[----:B------:R-:W2:Y:S01]  /*0930*/  LDG.E R27, desc[UR36][R8.64+0x3c] ;  /* 0x00003c24081b7981 */ /* 0x000ea2000c1e1900 */
[----:B0-----:R-:W-:Y:S01]  /*0940*/  IMAD.WIDE.U32 R12, R19, 0x4, R4 ;  /* 0x00000004130c7825 */ /* 0x001fe200078e0004 */
[----:B------:R-:W-:-:S03]  /*0950*/  IADD3 R2, PT, PT, R2, 0x10, RZ ;  /* 0x0000001002027810 */ /* 0x000fc60007ffe0ff */
[----:B------:R-:W-:Y:S02]  /*0960*/  VIADD R11, R11, 0x10 ;  /* 0x000000100b0b7836 */ /* 0x000fe40000000000 */
[----:B------:R-:W-:-:S03]  /*0970*/  VIADD R3, R3, 0x10 ;  /* 0x0000001003037836 */ /* 0x000fc60000000000 */
[----:B------:R-:W-:Y:S01]  /*0980*/  ISETP.NE.AND P0, PT, R11, R10, PT ;  /* 0x0000000a0b00720c */ /* 0x000fe20003f05270 */
[----:B--2---:R1:W-:-:S12]  /*0990*/  ST.E desc[UR36][R12.64], R27 ;  /* 0x0000001b0c007985 */ /* 0x0043d8000c101924 */
[----:B------:R-:W-:Y:S05]  /*09a0*/  @P0 BRA `(.L_x_9) ;  /* 0xfffffff800e80947 */ /* 0x000fea000383ffff */
.L_x_8:
[----:B------:R-:W-:Y:S05]  /*09b0*/  BSYNC.RECONVERGENT B1 ;  /* 0x0000000000017941 */ /* 0x000fea0003800200 */
.L_x_7:
[----:B------:R-:W-:Y:S05]  /*09c0*/  @!P1 BRA `(.L_x_6) ;  /* 0x0000000400449947 */ /* 0x000fea0003800000 */
[----:B------:R-:W-:Y:S01]  /*09d0*/  ISETP.GE.U32.AND P0, PT, R18, 0x8, PT ;  /* 0x000000081200780c */ /* 0x000fe20003f06070 */
[----:B------:R-:W-:Y:S01]  /*09e0*/  BSSY.RECONVERGENT B1, `(.L_x_10) ;  /* 0x0000027000017945 */ /* 0x000fe20003800200 */
[----:B-1----:R-:W-:-:S04]  /*09f0*/  LOP3.LUT R16, R6, 0x7, RZ, 0xc0, !PT ;  /* 0x0000000706107812 */ /* 0x002fc800078ec0ff */
[----:B------:R-:W-:-:S07]  /*0a00*/  ISETP.NE.AND P1, PT, R16, RZ, PT ;  /* 0x000000ff1000720c */ /* 0x000fce0003f25270 */
[----:B------:R-:W-:Y:S06]  /*0a10*/  @!P0 BRA `(.L_x_11) ;  /* 0x00000000008c8947 */ /* 0x000fec0003800000 */
[----:B------:R-:W0:Y:S02]  /*0a20*/  LDC.64 R8, c[0x0][0x380] ;  /* 0x0000e000ff087b82 */ /* 0x000e240000000a00 */
[----:B0-----:R-:W-:-:S05]  /*0a30*/  IMAD.WIDE R14, R2, 0x4, R8 ;  /* 0x00000004020e7825 */ /* 0x001fca00078e0208 */
[----:B------:R-:W2:Y:S01]  /*0a40*/  LDG.E R17, desc[UR36][R14.64] ;  /* 0x000000240e117981 */ /* 0x000ea2000c1e1900 */
[----:B------:R-:W-:-:S04]  /*0a50*/  IMAD.WIDE.U32 R8, R3, 0x4, R4 ;  /* 0x0000000403087825 */ /* 0x000fc800078e0004 */
        /* <DEDUP_REMOVED lines=27> */
[----:B-1----:R-:W-:Y:S01]  /*0c10*/  IMAD.WIDE.U32 R10, R17, 0x4, R4 ;  /* 0x00000004110a7825 */ /* 0x002fe200078e0004 */
[----:B------:R-:W-:-:S03]  /*0c20*/  IADD3 R2, PT, PT, R2, 0x8, RZ ;  /* 0x0000000802027810 */ /* 0x000fc60007ffe0ff */
[----:B------:R-:W-:Y:S01]  /*0c30*/  VIADD R3, R3, 0x8 ;  /* 0x0000000803037836 */ /* 0x000fe20000000000 */
[----:B---3--:R2:W-:Y:S06]  /*0c40*/  ST.E desc[UR36][R10.64], R25 ;  /* 0x000000190a007985 */ /* 0x0085ec000c101924 */
.L_x_11:
[----:B------:R-:W-:Y:S05]  /*0c50*/  BSYNC.RECONVERGENT B1 ;  /* 0x0000000000017941 */ /* 0x000fea0003800200 */
.L_x_10:
[----:B------:R-:W-:Y:S05]  /*0c60*/  @!P1 BRA `(.L_x_6) ;  /* 0x00000000009c9947 */ /* 0x000fea0003800000 */
[----:B------:R-:W-:Y:S01]  /*0c70*/  ISETP.GE.U32.AND P0, PT, R16, 0x4, PT ;  /* 0x000000041000780c */ /* 0x000fe20003f06070 */
[----:B------:R-:W-:Y:S01]  /*0c80*/  BSSY.RECONVERGENT B1, `(.L_x_12) ;  /* 0x0000017000017945 */ /* 0x000fe20003800200 */
[----:B------:R-:W-:-:S04]  /*0c90*/  LOP3.LUT R6, R6, 0x3, RZ, 0xc0, !PT ;  /* 0x0000000306067812 */ /* 0x000fc800078ec0ff */
[----:B------:R-:W-:-:S07]  /*0ca0*/  ISETP.NE.AND P1, PT, R6, RZ, PT ;  /* 0x000000ff0600720c */ /* 0x000fce0003f25270 */
[----:B------:R-:W-:Y:S06]  /*0cb0*/  @!P0 BRA `(.L_x_13) ;  /* 0x00000000004c8947 */ /* 0x000fec0003800000 */
[----:B--2---:R-:W0:Y:S02]  /*0cc0*/  LDC.64 R8, c[0x0][0x380] ;  /* 0x0000e000ff087b82 */ /* 0x004e240000000a00 */
        /* <DEDUP_REMOVED lines=13> */
[----:B------:R-:W2:Y:S01]  /*0da0*/  LDG.E R23, desc[UR36][R8.64+0xc] ;  /* 0x00000c2408177981 */ /* 0x000ea2000c1e1900 */
[----:B0-----:R-:W-:-:S04]  /*0db0*/  IMAD.WIDE.U32 R10, R25, 0x4, R4 ;  /* 0x00000004190a7825 */ /* 0x001fc800078e0004 */
[----:B------:R-:W-:Y:S02]  /*0dc0*/  VIADD R3, R3, 0x4 ;  /* 0x0000000403037836 */ /* 0x000fe40000000000 */
[----:B------:R-:W-:Y:S01]  /*0dd0*/  VIADD R2, R2, 0x4 ;  /* 0x0000000402027836 */ /* 0x000fe20000000000 */
[----:B--2---:R1:W-:Y:S06]  /*0de0*/  ST.E desc[UR36][R10.64], R23 ;  /* 0x000000170a007985 */ /* 0x0043ec000c101924 */
.L_x_13:
[----:B------:R-:W-:Y:S05]  /*0df0*/  BSYNC.RECONVERGENT B1 ;  /* 0x0000000000017941 */ /* 0x000fea0003800200 */
.L_x_12:
[----:B------:R-:W-:Y:S05]  /*0e00*/  @!P1 BRA `(.L_x_6) ;  /* 0x0000000000349947 */ /* 0x000fea0003800000 */
[----:B-12---:R-:W0:Y:S01]  /*0e10*/  LDC.64 R10, c[0x0][0x380] ;  /* 0x0000e000ff0a7b82 */ /* 0x006e220000000a00 */
[----:B------:R-:W-:Y:S01]  /*0e20*/  BSSY.RECONVERGENT B1, `(.L_x_6) ;  /* 0x000000b000017945 */ /* 0x000fe20003800200 */
[----:B------:R-:W-:-:S07]  /*0e30*/  IADD3 R6, PT, PT, -R6, RZ, RZ ;  /* 0x000000ff06067210 */ /* 0x000fce0007ffe1ff */
.L_x_14:
[----:B01----:R-:W-:-:S06]  /*0e40*/  IMAD.WIDE R12, R2, 0x4, R10 ;  /* 0x00000004020c7825 */ /* 0x003fcc00078e020a */
[----:B------:R-:W2:Y:S01]  /*0e50*/  LDG.E R13, desc[UR36][R12.64] ;  /* 0x000000240c0d7981 */ /* 0x000ea2000c1e1900 */
[----:B------:R-:W-:Y:S01]  /*0e60*/  IMAD.WIDE.U32 R8, R3, 0x4, R4 ;  /* 0x0000000403087825 */ /* 0x000fe200078e0004 */
[----:B------:R-:W-:-:S03]  /*0e70*/  IADD3 R2, PT, PT, R2, 0x1, RZ ;  /* 0x0000000102027810 */ /* 0x000fc60007ffe0ff */
[----:B------:R-:W-:Y:S02]  /*0e80*/  VIADD R6, R6, 0x1 ;  /* 0x0000000106067836 */ /* 0x000fe40000000000 */
[----:B------:R-:W-:-:S03]  /*0e90*/  VIADD R3, R3, 0x1 ;  /* 0x0000000103037836 */ /* 0x000fc60000000000 */
[----:B------:R-:W-:Y:S01]  /*0ea0*/  ISETP.NE.AND P0, PT, R6, RZ, PT ;  /* 0x000000ff0600720c */ /* 0x000fe20003f05270 */
[----:B--2---:R1:W-:-:S12]  /*0eb0*/  ST.E desc[UR36][R8.64], R13 ;  /* 0x0000000d08007985 */ /* 0x0043d8000c101924 */
[----:B------:R-:W-:Y:S05]  /*0ec0*/  @P0 BRA `(.L_x_14) ;  /* 0xfffffffc00dc0947 */ /* 0x000fea000383ffff */
[----:B------:R-:W-:Y:S05]  /*0ed0*/  BSYNC.RECONVERGENT B1 ;  /* 0x0000000000017941 */ /* 0x000fea0003800200 */
.L_x_6:
[----:B------:R-:W-:Y:S05]  /*0ee0*/  BSYNC.RECONVERGENT B0 ;  /* 0x0000000000007941 */ /* 0x000fea0003800200 */
.L_x_5:
[----:B------:R-:W-:Y:S01]  /*0ef0*/  ISETP.GE.AND P0, PT, R0, R7, PT ;  /* 0x000000070000720c */ /* 0x000fe20003f06270 */
[----:B------:R-:W-:-:S12]  /*0f00*/  BSSY.RECONVERGENT B0, `(.L_x_15) ;  /* 0x00000a2000007945 */ /* 0x000fd80003800200 */
[----:B------:R-:W-:Y:S05]  /*0f10*/  @P0 BRA `(.L_x_16) ;  /* 0x0000000800800947 */ /* 0x000fea0003800000 */
[----:B------:R-:W-:Y:S01]  /*0f20*/  IMAD.IADD R6, R0, 0x1, -R7 ;  /* 0x0000000100067824 */ /* 0x000fe200078e0a07 */
[----:B------:R-:W-:Y:S01]  /*0f30*/  BSSY.RECONVERGENT B1, `(.L_x_17) ;  /* 0x000004e000017945 */ /* 0x000fe20003800200 */
[----:B------:R-:W-:-:S03]  /*0f40*/  IMAD.IADD R2, R7, 0x1, -R0 ;  /* 0x0000000107027824 */ /* 0x000fc600078e0a00 */
[----:B------:R-:W-:Y:S02]  /*0f50*/  ISETP.GT.U32.AND P0, PT, R6, -0x10, PT ;  /* 0xfffffff00600780c */ /* 0x000fe40003f04070 */
[----:B-12---:R-:W-:-:S04]  /*0f60*/  LOP3.LUT R10, R2, 0xf, RZ, 0xc0, !PT ;  /* 0x0000000f020a7812 */ /* 0x006fc800078ec0ff */
[----:B------:R-:W-:-:S07]  /*0f70*/  ISETP.NE.AND P1, PT, R10, RZ, PT ;  /* 0x000000ff0a00720c */ /* 0x000fce0003f25270 */
[----:B------:R-:W-:Y:S06]  /*0f80*/  @P0 BRA `(.L_x_18) ;  /* 0x0000000400200947 */ /* 0x000fec0003800000 */
[----:B------:R-:W-:Y:S02]  /*0f90*/  LOP3.LUT R6, R2, 0xfffffff0, RZ, 0xc0, !PT ;  /* 0xfffffff002067812 */ /* 0x000fe400078ec0ff */
[----:B------:R-:W-:-:S07]  /*0fa0*/  MOV R11, RZ ;  /* 0x000000ff000b7202 */ /* 0x000fce0000000f00 */
.L_x_19:
        /* <DEDUP_REMOVED lines=44> */
[----:B------:R-:W-:-:S04]  /*1270*/  IADD3 R27, PT, PT, R3, 0xb, RZ ;  /* 0x0000000b031b7810 */ /* 0x000fc80007ffe0ff */
[----:B---3--:R1:W-:Y:S04]  /*1280*/  ST.E desc[UR36][R14.64], R23 ;  /* 0x000000170e007985 */ /* 0x0083e8000c101924 */
[----:B------:R-:W3:Y:S01]  /*1290*/  LDG.E R25, desc[UR36][R8.64+0x2c] ;  /* 0x00002c2408197981 */ /* 0x000ee2000c1e1900 */
[----:B--2---:R-:W-:-:S04]  /*12a0*/  IMAD.WIDE.U32 R16, R27, 0x4, R4 ;  /* 0x000000041b107825 */ /* 0x004fc800078e0004 */
[----:B------:R-:W-:Y:S01]  /*12b0*/  VIADD R27, R3, 0xc ;  /* 0x0000000c031b7836 */ /* 0x000fe20000000000 */
[----:B---3--:R2:W-:Y:S04]  /*12c0*/  ST.E desc[UR36][R16.64], R25 ;  /* 0x0000001910007985 */ /* 0x0085e8000c101924 */
[----:B------:R-:W3:Y:S01]  /*12d0*/  LDG.E R19, desc[UR36][R8.64+0x30] ;  /* 0x0000302408137981 */ /* 0x000ee2000c1e1900 */
[----:B0-----:R-:W-:Y:S01]  /*12e0*/  IMAD.WIDE.U32 R12, R27, 0x4, R4 ;  /* 0x000000041b0c7825 */ /* 0x001fe200078e0004 */
[----:B------:R-:W-:-:S04]  /*12f0*/  IADD3 R27, PT, PT, R3, 0xd, RZ ;  /* 0x0000000d031b7810 */ /* 0x000fc80007ffe0ff */
        /* <DEDUP_REMOVED lines=17> */
.L_x_18:
[----:B------:R-:W-:Y:S05]  /*1410*/  BSYNC.RECONVERGENT B1 ;  /* 0x0000000000017941 */ /* 0x000fea0003800200 */
.L_x_17:
[----:B------:R-:W-:Y:S05]  /*1420*/  @!P1 BRA `(.L_x_16) ;  /* 0x00000004003c9947 */ /* 0x000fea0003800000 */
[----:B------:R-:W-:Y:S01]  /*1430*/  ISETP.GE.U32.AND P0, PT, R10, 0x8, PT ;  /* 0x000000080a00780c */ /* 0x000fe20003f06070 */
[----:B------:R-:W-:Y:S01]  /*1440*/  BSSY.RECONVERGENT B1, `(.L_x_20) ;  /* 0x0000027000017945 */ /* 0x000fe20003800200 */
[----:B------:R-:W-:-:S04]  /*1450*/  LOP3.LUT R6, R2, 0x7, RZ, 0xc0, !PT ;  /* 0x0000000702067812 */ /* 0x000fc800078ec0ff */
[----:B------:R-:W-:-:S07]  /*1460*/  ISETP.NE.AND P1, PT, R6, RZ, PT ;  /* 0x000000ff0600720c */ /* 0x000fce0003f25270 */
[----:B------:R-:W-:Y:S06]  /*1470*/  @!P0 BRA `(.L_x_21) ;  /* 0x00000000008c8947 */ /* 0x000fec0003800000 */
[----:B------:R-:W0:Y:S02]  /*1480*/  LDC.64 R8, c[0x0][0x380] ;  /* 0x0000e000ff087b82 */ /* 0x000e240000000a00 */
[----:B0-----:R-:W-:-:S05]  /*1490*/  IMAD.WIDE R8, R0, 0x4, R8 ;  /* 0x0000000400087825 */ /* 0x001fca00078e0208 */
[----:B-1----:R-:W2:Y:S01]  /*14a0*/  LDG.E R17, desc[UR36][R8.64] ;  /* 0x0000002408117981 */ /* 0x002ea2000c1e1900 */
[C---:B------:R-:W-:Y:S01]  /*14b0*/  IMAD.WIDE.U32 R10, R3.reuse, 0x4, R4 ;  /* 0x00000004030a7825 */ /* 0x040fe200078e0004 */
[----:B------:R-:W-:-:S04]  /*14c0*/  IADD3 R13, PT, PT, R3, 0x1, RZ ;  /* 0x00000001030d7810 */ /* 0x000fc80007ffe0ff */
        /* <DEDUP_REMOVED lines=26> */
[----:B-1----:R-:W-:Y:S01]  /*1670*/  IMAD.WIDE.U32 R12, R25, 0x4, R4 ;  /* 0x00000004190c7825 */ /* 0x002fe200078e0004 */
[----:B------:R-:W-:-:S03]  /*1680*/  IADD3 R0, PT, PT, R0, 0x8, RZ ;  /* 0x0000000800007810 */ /* 0x000fc60007ffe0ff */
[----:B------:R-:W-:Y:S01]  /*1690*/  VIADD R3, R3, 0x8 ;  /* 0x0000000803037836 */ /* 0x000fe20000000000 */
[----:B---3--:R2:W-:Y:S06]  /*16a0*/  ST.E desc[UR36][R12.64], R23 ;  /* 0x000000170c007985 */ /* 0x0085ec000c101924 */
.L_x_21:
[----:B------:R-:W-:Y:S05]  /*16b0*/  BSYNC.RECONVERGENT B1 ;  /* 0x0000000000017941 */ /* 0x000fea0003800200 */
.L_x_20:
        /* <DEDUP_REMOVED lines=8> */
[----:B-1----:R-:W3:Y:S01]  /*1740*/  LDG.E R17, desc[UR36][R8.64] ;  /* 0x0000002408117981 */ /* 0x002ee2000c1e1900 */
[----:B--2---:R-:W-:-:S04]  /*1750*/  IMAD.WIDE.U32 R10, R3, 0x4, R4 ;  /* 0x00000004030a7825 */ /* 0x004fc800078e0004 */
[----:B------:R-:W-:Y:S01]  /*1760*/  VIADD R13, R3, 0x1 ;  /* 0x00000001030d7836 */ /* 0x000fe20000000000 */
[----:B---3--:R0:W-:Y:S04]  /*1770*/  ST.E desc[UR36][R10.64], R17 ;  /* 0x000000110a007985 */ /* 0x0081e8000c101924 */
[----:B------:R-:W2:Y:S01]  /*1780*/  LDG.E R19, desc[UR36][R8.64+0x4] ;  /* 0x0000042408137981 */ /* 0x000ea2000c1e1900 */
[----:B------:R-:W-:Y:S01]  /*1790*/  IMAD.WIDE.U32 R12, R13, 0x4, R4 ;  /* 0x000000040d0c7825 */ /* 0x000fe200078e0004 */
[----:B------:R-:W-:-:S04]  /*17a0*/  IADD3 R15, PT, PT, R3, 0x2, RZ ;  /* 0x00000002030f7810 */ /* 0x000fc80007ffe0ff */
[----:B--2---:R3:W-:Y:S04]  /*17b0*/  ST.E desc[UR36][R12.64], R19 ;  /* 0x000000130c007985 */ /* 0x0047e8000c101924 */
[----:B------:R-:W2:Y:S01]  /*17c0*/  LDG.E R21, desc[UR36][R8.64+0x8] ;  /* 0x0000082408157981 */ /* 0x000ea2000c1e1900 */
[----:B------:R-:W-:-:S04]  /*17d0*/  IMAD.WIDE.U32 R14, R15, 0x4, R4 ;  /* 0x000000040f0e7825 */ /* 0x000fc800078e0004 */
[----:B------:R-:W-:Y:S01]  /*17e0*/  VIADD R25, R3, 0x3 ;  /* 0x0000000303197836 */ /* 0x000fe20000000000 */
[----:B--2---:R3:W-:Y:S04]  /*17f0*/  ST.E desc[UR36][R14.64], R21 ;  /* 0x000000150e007985 */ /* 0x0047e8000c101924 */
[----:B------:R-:W2:Y:S01]  /*1800*/  LDG.E R23, desc[UR36][R8.64+0xc] ;  /* 0x00000c2408177981 */ /* 0x000ea2000c1e1900 */
[----:B0-----:R-:W-:Y:S01]  /*1810*/  IMAD.WIDE.U32 R10, R25, 0x4, R4 ;  /* 0x00000004190a7825 */ /* 0x001fe200078e0004 */
[----:B------:R-:W-:-:S03]  /*1820*/  IADD3 R3, PT, PT, R3, 0x4, RZ ;  /* 0x0000000403037810 */ /* 0x000fc60007ffe0ff */
[----:B------:R-:W-:Y:S01]  /*1830*/  VIADD R0, R0, 0x4 ;  /* 0x0000000400007836 */ /* 0x000fe20000000000 */
[----:B--2---:R3:W-:Y:S06]  /*1840*/  ST.E desc[UR36][R10.64], R23 ;  /* 0x000000170a007985 */ /* 0x0047ec000c101924 */
.L_x_23:
[----:B------:R-:W-:Y:S05]  /*1850*/  BSYNC.RECONVERGENT B1 ;  /* 0x0000000000017941 */ /* 0x000fea0003800200 */
.L_x_22:
[----:B------:R-:W-:Y:S05]  /*1860*/  @!P1 BRA `(.L_x_16) ;  /* 0x00000000002c9947 */ /* 0x000fea0003800000 */
[----:B------:R-:W0:Y:S01]  /*1870*/  LDC.64 R8, c[0x0][0x380] ;  /* 0x0000e000ff087b82 */ /* 0x000e220000000a00 */
[----:B------:R-:W-:-:S07]  /*1880*/  IADD3 R2, PT, PT, -R2, RZ, RZ ;  /* 0x000000ff02027210 */ /* 0x000fce0007ffe1ff */
.L_x_24:
[----:B0-234-:R-:W-:-:S06]  /*1890*/  IMAD.WIDE R10, R0, 0x4, R8 ;  /* 0x00000004000a7825 */ /* 0x01dfcc00078e0208 */
[----:B------:R-:W2:Y:S01]  /*18a0*/  LDG.E R11, desc[UR36][R10.64] ;  /* 0x000000240a0b7981 */ /* 0x000ea2000c1e1900 */
[C---:B-1----:R-:W-:Y:S01]  /*18b0*/  IMAD.WIDE.U32 R12, R3.reuse, 0x4, R4 ;  /* 0x00000004030c7825 */ /* 0x042fe200078e0004 */
[----:B------:R-:W-:-:S03]  /*18c0*/  IADD3 R3, PT, PT, R3, 0x1, RZ ;  /* 0x0000000103037810 */ /* 0x000fc60007ffe0ff */
[----:B------:R-:W-:Y:S02]  /*18d0*/  VIADD R2, R2, 0x1 ;  /* 0x0000000102027836 */ /* 0x000fe40000000000 */
[----:B------:R-:W-:-:S03]  /*18e0*/  VIADD R0, R0, 0x1 ;  /* 0x0000000100007836 */ /* 0x000fc60000000000 */
[----:B------:R-:W-:Y:S01]  /*18f0*/  ISETP.NE.AND P0, PT, R2, RZ, PT ;  /* 0x000000ff0200720c */ /* 0x000fe20003f05270 */
[----:B--2---:R4:W-:-:S12]  /*1900*/  ST.E desc[UR36][R12.64], R11 ;  /* 0x0000000b0c007985 */ /* 0x0049d8000c101924 */
[----:B------:R-:W-:Y:S05]  /*1910*/  @P0 BRA `(.L_x_24) ;  /* 0xfffffffc00dc0947 */ /* 0x000fea000383ffff */
.L_x_16:
[----:B------:R-:W-:Y:S05]  /*1920*/  BSYNC.RECONVERGENT B0 ;  /* 0x0000000000007941 */ /* 0x000fea0003800200 */
.L_x_15:
[----:B------:R-:W-:-:S13]  /*1930*/  ISETP.GE.AND P0, PT, R7, 0x1, PT ;  /* 0x000000010700780c */ /* 0x000fda0003f06270 */
[----:B------:R-:W-:Y:S05]  /*1940*/  @!P0 EXIT ;  /* 0x000000000000894d */ /* 0x000fea0003800000 */
[C---:B------:R-:W-:Y:S01]  /*1950*/  ISETP.GE.U32.AND P1, PT, R7.reuse, 0x10, PT ;  /* 0x000000100700780c */ /* 0x040fe20003f26070 */
[----:B------:R-:W-:Y:S01]  /*1960*/  BSSY.RECONVERGENT B0, `(.L_x_25) ;  /* 0x0000039000007945 */ /* 0x000fe20003800200 */
[----:B-1234-:R-:W-:Y:S01]  /*1970*/  LOP3.LUT R12, R7, 0xf, RZ, 0xc0, !PT ;  /* 0x0000000f070c7812 */ /* 0x01efe200078ec0ff */
[----:B------:R-:W-:-:S03]  /*1980*/  HFMA2 R11, -RZ, RZ, 0, 0 ;  /* 0x00000000ff0b7431 */ /* 0x000fc600000001ff */
[----:B------:R-:W-:-:S07]  /*1990*/  ISETP.NE.AND P0, PT, R12, RZ, PT ;  /* 0x000000ff0c00720c */ /* 0x000fce0003f05270 */
[----:B------:R-:W-:Y:S06]  /*19a0*/  @!P1 BRA `(.L_x_26) ;  /* 0x0000000000d09947 */ /* 0x000fec0003800000 */
[----:B------:R-:W0:Y:S01]  /*19b0*/  LDCU.64 UR4, c[0x0][0x380] ;  /* 0x00007000ff0477ac */ /* 0x000e220008000a00 */
[----:B------:R-:W-:Y:S02]  /*19c0*/  IADD3 R10, P1, PT, R4, 0x20, RZ ;  /* 0x00000020040a7810 */ /* 0x000fe40007f3e0ff */
[----:B------:R-:W-:-:S03]  /*19d0*/  LOP3.LUT R11, R7, 0x7ffffff0, RZ, 0xc0, !PT ;  /* 0x7ffffff0070b7812 */ /* 0x000fc600078ec0ff */
[----:B------:R-:W-:Y:S01]  /*19e0*/  IMAD.X R13, RZ, RZ, R5, P1 ;  /* 0x000000ffff0d7224 */ /* 0x000fe200008e0605 */
[----:B------:R-:W-:Y:S01]  /*19f0*/  IADD3 R0, PT, PT, -R11, RZ, RZ ;  /* 0x000000ff0b007210 */ /* 0x000fe20007ffe1ff */
[----:B0-----:R-:W-:-:S04]  /*1a00*/  UIADD3 UR4, UP0, UPT, UR4, 0x20, URZ ;  /* 0x0000002004047890 */ /* 0x001fc8000ff1e0ff */
[----:B------:R-:W-:Y:S02]  /*1a10*/  UIADD3.X UR5, UPT, UPT, URZ, UR5, URZ, UP0, !UPT ;  /* 0x00000005ff057290 */ /* 0x000fe400087fe4ff */
[----:B------:R-:W-:-:S04]  /*1a20*/  IMAD.U32 R6, RZ, RZ, UR4 ;  /* 0x00000004ff067e24 */ /* 0x000fc8000f8e00ff */
[----:B------:R-:W-:-:S07]  /*1a30*/  MOV R21, UR5 ;  /* 0x0000000500157c02 */ /* 0x000fce0008000f00 */
.L_x_27:
[----:B------:R-:W-:Y:S01]  /*1a40*/  IMAD.MOV.U32 R2, RZ, RZ, R10 ;  /* 0x000000ffff027224 */ /* 0x000fe200078e000a */
[----:B------:R-:W-:-:S05]  /*1a50*/  MOV R3, R13 ;  /* 0x0000000d00037202 */ /* 0x000fca0000000f00 */
[----:B------:R-:W2:Y:S01]  /*1a60*/  LD.E R13, desc[UR36][R2.64+-0x20] ;  /* 0xffffe024020d7980 */ /* 0x000ea2000c101900 */
[----:B-1----:R-:W-:Y:S01]  /*1a70*/  IMAD.MOV.U32 R8, RZ, RZ, R6 ;  /* 0x000000ffff087224 */ /* 0x002fe200078e0006 */
[----:B------:R-:W-:-:S05]  /*1a80*/  MOV R9, R21 ;  /* 0x0000001500097202 */ /* 0x000fca0000000f00 */
[----:B--2---:R0:W-:Y:S04]  /*1a90*/  STG.E desc[UR36][R8.64+-0x20], R13 ;  /* 0xffffe00d08007986 */ /* 0x0041e8000c101924 */
[----:B------:R-:W2:Y:S04]  /*1aa0*/  LD.E R15, desc[UR36][R2.64+-0x1c] ;  /* 0xffffe424020f7980 */ /* 0x000ea8000c101900 */
[----:B--2---:R1:W-:Y:S04]  /*1ab0*/  STG.E desc[UR36][R8.64+-0x1c], R15 ;  /* 0xffffe40f08007986 */ /* 0x0043e8000c101924 */
[----:B------:R-:W2:Y:S04]  /*1ac0*/  LD.E R17, desc[UR36][R2.64+-0x18] ;  /* 0xffffe82402117980 */ /* 0x000ea8000c101900 */
[----:B--2---:R2:W-:Y:S04]  /*1ad0*/  STG.E desc[UR36][R8.64+-0x18], R17 ;  /* 0xffffe81108007986 */ /* 0x0045e8000c101924 */
[----:B------:R-:W3:Y:S04]  /*1ae0*/  LD.E R19, desc[UR36][R2.64+-0x14] ;  /* 0xffffec2402137980 */ /* 0x000ee8000c101900 */
[----:B---3--:R3:W-:Y:S04]  /*1af0*/  STG.E desc[UR36][R8.64+-0x14], R19 ;  /* 0xffffec1308007986 */ /* 0x0087e8000c101924 */
[----:B------:R-:W4:Y:S04]  /*1b00*/  LD.E R21, desc[UR36][R2.64+-0x10] ;  /* 0xfffff02402157980 */ /* 0x000f28000c101900 */
[----:B----4-:R4:W-:Y:S04]  /*1b10*/  STG.E desc[UR36][R8.64+-0x10], R21 ;  /* 0xfffff01508007986 */ /* 0x0109e8000c101924 */
[----:B------:R-:W5:Y:S04]  /*1b20*/  LD.E R23, desc[UR36][R2.64+-0xc] ;  /* 0xfffff42402177980 */ /* 0x000f68000c101900 */
[----:B-----5:R5:W-:Y:S04]  /*1b30*/  STG.E desc[UR36][R8.64+-0xc], R23 ;  /* 0xfffff41708007986 */ /* 0x020be8000c101924 */
[----:B0-----:R-:W2:Y:S04]  /*1b40*/  LD.E R13, desc[UR36][R2.64+-0x8] ;  /* 0xfffff824020d7980 */ /* 0x001ea8000c101900 */
[----:B--2---:R0:W-:Y:S04]  /*1b50*/  STG.E desc[UR36][R8.64+-0x8], R13 ;  /* 0xfffff80d08007986 */ /* 0x0041e8000c101924 */
[----:B-1----:R-:W2:Y:S04]  /*1b60*/  LD.E R15, desc[UR36][R2.64+-0x4] ;  /* 0xfffffc24020f7980 */ /* 0x002ea8000c101900 */
[----:B--2---:R1:W-:Y:S04]  /*1b70*/  STG.E desc[UR36][R8.64+-0x4], R15 ;  /* 0xfffffc0f08007986 */ /* 0x0043e8000c101924 */
[----:B------:R-:W2:Y:S04]  /*1b80*/  LD.E R17, desc[UR36][R2.64] ;  /* 0x0000002402117980 */ /* 0x000ea8000c101900 */
[----:B--2---:R2:W-:Y:S04]  /*1b90*/  STG.E desc[UR36][R8.64], R17 ;  /* 0x0000001108007986 */ /* 0x0045e8000c101924 */
[----:B---3--:R-:W3:Y:S04]  /*1ba0*/  LD.E R19, desc[UR36][R2.64+0x4] ;  /* 0x0000042402137980 */ /* 0x008ee8000c101900 */
[----:B---3--:R3:W-:Y:S04]  /*1bb0*/  STG.E desc[UR36][R8.64+0x4], R19 ;  /* 0x0000041308007986 */ /* 0x0087e8000c101924 */
[----:B----4-:R-:W4:Y:S04]  /*1bc0*/  LD.E R21, desc[UR36][R2.64+0x8] ;  /* 0x0000082402157980 */ /* 0x010f28000c101900 */
[----:B----4-:R4:W-:Y:S04]  /*1bd0*/  STG.E desc[UR36][R8.64+0x8], R21 ;  /* 0x0000081508007986 */ /* 0x0109e8000c101924 */
[----:B-----5:R-:W5:Y:S04]  /*1be0*/  LD.E R23, desc[UR36][R2.64+0xc] ;  /* 0x00000c2402177980 */ /* 0x020f68000c101900 */
[----:B-----5:R-:W-:Y:S04]  /*1bf0*/  STG.E desc[UR36][R8.64+0xc], R23 ;  /* 0x00000c1708007986 */ /* 0x020fe8000c101924 */
[----:B0-----:R-:W5:Y:S04]  /*1c00*/  LD.E R13, desc[UR36][R2.64+0x10] ;  /* 0x00001024020d7980 */ /* 0x001f68000c101900 */
[----:B-----5:R0:W-:Y:S04]  /*1c10*/  STG.E desc[UR36][R8.64+0x10], R13 ;  /* 0x0000100d08007986 */ /* 0x0201e8000c101924 */
[----:B-1----:R-:W5:Y:S04]  /*1c20*/  LD.E R15, desc[UR36][R2.64+0x14] ;  /* 0x00001424020f7980 */ /* 0x002f68000c101900 */
[----:B-----5:R1:W-:Y:S04]  /*1c30*/  STG.E desc[UR36][R8.64+0x14], R15 ;  /* 0x0000140f08007986 */ /* 0x0203e8000c101924 */
[----:B--2---:R-:W2:Y:S04]  /*1c40*/  LD.E R17, desc[UR36][R2.64+0x18] ;  /* 0x0000182402117980 */ /* 0x004ea8000c101900 */
[----:B--2---:R1:W-:Y:S04]  /*1c50*/  STG.E desc[UR36][R8.64+0x18], R17 ;  /* 0x0000181108007986 */ /* 0x0043e8000c101924 */
[----:B---3--:R-:W2:Y:S01]  /*1c60*/  LD.E R19, desc[UR36][R2.64+0x1c] ;  /* 0x00001c2402137980 */ /* 0x008ea2000c101900 */
[----:B------:R-:W-:Y:S01]  /*1c70*/  VIADD R0, R0, 0x10 ;  /* 0x0000001000007836 */ /* 0x000fe20000000000 */
[----:B------:R-:W-:-:S02]  /*1c80*/  IADD3 R6, P3, PT, R8, 0x40, RZ ;  /* 0x0000004008067810 */ /* 0x000fc40007f7e0ff */
[----:B------:R-:W-:Y:S02]  /*1c90*/  IADD3 R10, P2, PT, R2, 0x40, RZ ;  /* 0x00000040020a7810 */ /* 0x000fe40007f5e0ff */
[----:B------:R-:W-:Y:S01]  /*1ca0*/  ISETP.NE.AND P1, PT, R0, RZ, PT ;  /* 0x000000ff0000720c */ /* 0x000fe20003f25270 */
[----:B----4-:R-:W-:Y:S01]  /*1cb0*/  IMAD.X R21, RZ, RZ, R9, P3 ;  /* 0x000000ffff157224 */ /* 0x010fe200018e0609 */
[----:B0-----:R-:W-:Y:S01]  /*1cc0*/  IADD3.X R13, PT, PT, RZ, R3, RZ, P2, !PT ;  /* 0x00000003ff0d7210 */ /* 0x001fe200017fe4ff */
[----:B--2---:R1:W-:Y:S10]  /*1cd0*/  STG.E desc[UR36][R8.64+0x1c], R19 ;  /* 0x00001c1308007986 */ /* 0x0043f4000c101924 */
[----:B------:R-:W-:Y:S05]  /*1ce0*/  @P1 BRA `(.L_x_27) ;  /* 0xfffffffc00541947 */ /* 0x000fea000383ffff */
.L_x_26:
[----:B------:R-:W-:Y:S05]  /*1cf0*/  BSYNC.RECONVERGENT B0 ;  /* 0x0000000000007941 */ /* 0x000fea0003800200 */
.L_x_25:
[----:B------:R-:W-:Y:S05]  /*1d00*/  @!P0 EXIT ;  /* 0x000000000000894d */ /* 0x000fea0003800000 */
[----:B------:R-:W-:Y:S01]  /*1d10*/  ISETP.GE.U32.AND P0, PT, R12, 0x8, PT ;  /* 0x000000080c00780c */ /* 0x000fe20003f06070 */
[----:B------:R-:W-:Y:S01]  /*1d20*/  BSSY.RECONVERGENT B0, `(.L_x_28) ;  /* 0x0000018000007945 */ /* 0x000fe20003800200 */
[----:B------:R-:W-:-:S04]  /*1d30*/  LOP3.LUT R6, R7, 0x7, RZ, 0xc0, !PT ;  /* 0x0000000707067812 */ /* 0x000fc800078ec0ff */
[----:B------:R-:W-:-:S07]  /*1d40*/  ISETP.NE.AND P1, PT, R6, RZ, PT ;  /* 0x000000ff0600720c */ /* 0x000fce0003f25270 */
[----:B------:R-:W-:Y:S06]  /*1d50*/  @!P0 BRA `(.L_x_29) ;  /* 0x0000000000508947 */ /* 0x000fec0003800000 */
[C---:B------:R-:W-:Y:S01]  /*1d60*/  IMAD.WIDE.U32 R2, R11.reuse, 0x4, R4 ;  /* 0x000000040b027825 */ /* 0x040fe200078e0004 */
[----:B-1----:R-:W0:Y:S04]  /*1d70*/  LDC.64 R8, c[0x0][0x380] ;  /* 0x0000e000ff087b82 */ /* 0x002e280000000a00 */
[----:B------:R-:W2:Y:S01]  /*1d80*/  LD.E R13, desc[UR36][R2.64] ;  /* 0x00000024020d7980 */ /* 0x000ea2000c101900 */
[----:B0-----:R-:W-:-:S05]  /*1d90*/  IMAD.WIDE.U32 R8, R11, 0x4, R8 ;  /* 0x000000040b087825 */ /* 0x001fca00078e0008 */
[----:B--2---:R0:W-:Y:S04]  /*1da0*/  STG.E desc[UR36][R8.64], R13 ;  /* 0x0000000d08007986 */ /* 0x0041e8000c101924 */
[----:B------:R-:W2:Y:S04]  /*1db0*/  LD.E R15, desc[UR36][R2.64+0x4] ;  /* 0x00000424020f7980 */ /* 0x000ea8000c101900 */
[----:B--2---:R1:W-:Y:S04]  /*1dc0*/  STG.E desc[UR36][R8.64+0x4], R15 ;  /* 0x0000040f08007986 */ /* 0x0043e8000c101924 */
[----:B------:R-:W2:Y:S04]  /*1dd0*/  LD.E R17, desc[UR36][R2.64+0x8] ;  /* 0x0000082402117980 */ /* 0x000ea8000c101900 */
[----:B--2---:R2:W-:Y:S04]  /*1de0*/  STG.E desc[UR36][R8.64+0x8], R17 ;  /* 0x0000081108007986 */ /* 0x0045e8000c101924 */
[----:B------:R-:W3:Y:S04]  /*1df0*/  LD.E R19, desc[UR36][R2.64+0xc] ;  /* 0x00000c2402137980 */ /* 0x000ee8000c101900 */
[----:B---3--:R2:W-:Y:S04]  /*1e00*/  STG.E desc[UR36][R8.64+0xc], R19 ;  /* 0x00000c1308007986 */ /* 0x0085e8000c101924 */
[----:B------:R-:W3:Y:S04]  /*1e10*/  LD.E R21, desc[UR36][R2.64+0x10] ;  /* 0x0000102402157980 */ /* 0x000ee8000c101900 */
[----:B---3--:R2:W-:Y:S04]  /*1e20*/  STG.E desc[UR36][R8.64+0x10], R21 ;  /* 0x0000101508007986 */ /* 0x0085e8000c101924 */
[----:B------:R-:W3:Y:S04]  /*1e30*/  LD.E R23, desc[UR36][R2.64+0x14] ;  /* 0x0000142402177980 */ /* 0x000ee8000c101900 */
[----:B---3--:R2:W-:Y:S04]  /*1e40*/  STG.E desc[UR36][R8.64+0x14], R23 ;  /* 0x0000141708007986 */ /* 0x0085e8000c101924 */
[----:B0-----:R-:W3:Y:S04]  /*1e50*/  LD.E R13, desc[UR36][R2.64+0x18] ;  /* 0x00001824020d7980 */ /* 0x001ee8000c101900 */
[----:B---3--:R2:W-:Y:S04]  /*1e60*/  STG.E desc[UR36][R8.64+0x18], R13 ;  /* 0x0000180d08007986 */ /* 0x0085e8000c101924 */
[----:B-1----:R-:W3:Y:S01]  /*1e70*/  LD.E R15, desc[UR36][R2.64+0x1c] ;  /* 0x00001c24020f7980 */ /* 0x002ee2000c101900 */
[----:B------:R-:W-:-:S03]  /*1e80*/  IADD3 R11, PT, PT, R11, 0x8, RZ ;  /* 0x000000080b0b7810 */ /* 0x000fc60007ffe0ff */
[----:B---3--:R2:W-:Y:S04]  /*1e90*/  STG.E desc[UR36][R8.64+0x1c], R15 ;  /* 0x00001c0f08007986 */ /* 0x0085e8000c101924 */
.L_x_29:
[----:B------:R-:W-:Y:S05]  /*1ea0*/  BSYNC.RECONVERGENT B0 ;  /* 0x0000000000007941 */ /* 0x000fea0003800200 */
.L_x_28:
[----:B------:R-:W-:Y:S05]  /*1eb0*/  @!P1 EXIT ;  /* 0x000000000000994d */ /* 0x000fea0003800000 */
[----:B------:R-:W-:Y:S01]  /*1ec0*/  ISETP.GE.U32.AND P0, PT, R6, 0x4, PT ;  /* 0x000000040600780c */ /* 0x000fe20003f06070 */
[----:B------:R-:W-:Y:S01]  /*1ed0*/  BSSY.RECONVERGENT B0, `(.L_x_30) ;  /* 0x0000010000007945 */ /* 0x000fe20003800200 */
[----:B------:R-:W-:-:S04]  /*1ee0*/  LOP3.LUT R0, R7, 0x3, RZ, 0xc0, !PT ;  /* 0x0000000307007812 */ /* 0x000fc800078ec0ff */
[----:B------:R-:W-:-:S07]  /*1ef0*/  ISETP.NE.AND P1, PT, R0, RZ, PT ;  /* 0x000000ff0000720c */ /* 0x000fce0003f25270 */
[----:B------:R-:W-:Y:S06]  /*1f00*/  @!P0 BRA `(.L_x_31) ;  /* 0x0000000000308947 */ /* 0x000fec0003800000 */
[C---:B------:R-:W-:Y:S01]  /*1f10*/  IMAD.WIDE.U32 R2, R11.reuse, 0x4, R4 ;  /* 0x000000040b027825 */ /* 0x040fe200078e0004 */
[----:B------:R-:W0:Y:S04]  /*1f20*/  LDC.64 R6, c[0x0][0x380] ;  /* 0x0000e000ff067b82 */ /* 0x000e280000000a00 */
[----:B-12---:R-:W2:Y:S01]  /*1f30*/  LD.E R9, desc[UR36][R2.64] ;  /* 0x0000002402097980 */ /* 0x006ea2000c101900 */
[----:B0-----:R-:W-:-:S05]  /*1f40*/  IMAD.WIDE.U32 R6, R11, 0x4, R6 ;  /* 0x000000040b067825 */ /* 0x001fca00078e0006 */
[----:B--2---:R0:W-:Y:S04]  /*1f50*/  STG.E desc[UR36][R6.64], R9 ;  /* 0x0000000906007986 */ /* 0x0041e8000c101924 */
[----:B------:R-:W2:Y:S04]  /*1f60*/  LD.E R13, desc[UR36][R2.64+0x4] ;  /* 0x00000424020d7980 */ /* 0x000ea8000c101900 */
[----:B--2---:R0:W-:Y:S04]  /*1f70*/  STG.E desc[UR36][R6.64+0x4], R13 ;  /* 0x0000040d06007986 */ /* 0x0041e8000c101924 */
[----:B------:R-:W2:Y:S04]  /*1f80*/  LD.E R15, desc[UR36][R2.64+0x8] ;  /* 0x00000824020f7980 */ /* 0x000ea8000c101900 */
[----:B--2---:R0:W-:Y:S04]  /*1f90*/  STG.E desc[UR36][R6.64+0x8], R15 ;  /* 0x0000080f06007986 */ /* 0x0041e8000c101924 */
[----:B------:R-:W2:Y:S01]  /*1fa0*/  LD.E R17, desc[UR36][R2.64+0xc] ;  /* 0x00000c2402117980 */ /* 0x000ea2000c101900 */
[----:B------:R-:W-:-:S03]  /*1fb0*/  VIADD R11, R11, 0x4 ;  /* 0x000000040b0b7836 */ /* 0x000fc60000000000 */
[----:B--2---:R0:W-:Y:S04]  /*1fc0*/  STG.E desc[UR36][R6.64+0xc], R17 ;  /* 0x00000c1106007986 */ /* 0x0041e8000c101924 */
.L_x_31:
[----:B------:R-:W-:Y:S05]  /*1fd0*/  BSYNC.RECONVERGENT B0 ;  /* 0x0000000000007941 */ /* 0x000fea0003800200 */
.L_x_30:
[----:B------:R-:W-:Y:S05]  /*1fe0*/  @!P1 EXIT ;  /* 0x000000000000994d */ /* 0x000fea0003800000 */
[----:B------:R-:W3:Y:S01]  /*1ff0*/  LDC.64 R2, c[0x0][0x380] ;  /* 0x0000e000ff027b82 */ /* 0x000ee20000000a00 */
[----:B------:R-:W-:-:S04]  /*2000*/  IMAD.WIDE.U32 R4, R11, 0x4, R4 ;  /* 0x000000040b047825 */ /* 0x000fc800078e0004 */
[----:B------:R-:W-:Y:S01]  /*2010*/  IMAD.MOV R0, RZ, RZ, -R0 ;  /* 0x000000ffff007224 */ /* 0x000fe200078e0a00 */
[----:B0-----:R-:W-:Y:S01]  /*2020*/  MOV R7, R5 ;  /* 0x0000000500077202 */ /* 0x001fe20000000f00 */
[----:B---3--:R-:W-:-:S04]  /*2030*/  IMAD.WIDE.U32 R2, R11, 0x4, R2 ;  /* 0x000000040b027825 */ /* 0x008fc800078e0002 */
[----:B------:R-:W-:Y:S01]  /*2040*/  IMAD.MOV.U32 R6, RZ, RZ, R2 ;  /* 0x000000ffff067224 */ /* 0x000fe200078e0002 */
[----:B-12---:R-:W-:-:S07]  /*2050*/  MOV R9, R3 ;  /* 0x0000000300097202 */ /* 0x006fce0000000f00 */
.L_x_32:
[----:B0-----:R-:W-:Y:S01]  /*2060*/  MOV R2, R4 ;  /* 0x0000000400027202 */ /* 0x001fe20000000f00 */
[----:B------:R-:W-:-:S05]  /*2070*/  IMAD.MOV.U32 R3, RZ, RZ, R7 ;  /* 0x000000ffff037224 */ /* 0x000fca00078e0007 */
[----:B------:R0:W2:Y:S01]  /*2080*/  LD.E R5, desc[UR36][R2.64] ;  /* 0x0000002402057980 */ /* 0x0000a2000c101900 */
[----:B------:R-:W-:Y:S02]  /*2090*/  IADD3 R0, PT, PT, R0, 0x1, RZ ;  /* 0x0000000100007810 */ /* 0x000fe40007ffe0ff */
[----:B------:R-:W-:Y:S02]  /*20a0*/  IADD3 R4, P2, PT, R4, 0x4, RZ ;  /* 0x0000000404047810 */ /* 0x000fe40007f5e0ff */
[----:B------:R-:W-:Y:S02]  /*20b0*/  ISETP.NE.AND P0, PT, R0, RZ, PT ;  /* 0x000000ff0000720c */ /* 0x000fe40003f05270 */
[----:B------:R-:W-:Y:S02]  /*20c0*/  IADD3.X R7, PT, PT, RZ, R7, RZ, P2, !PT ;  /* 0x00000007ff077210 */ /* 0x000fe400017fe4ff */
[----:B0-----:R-:W-:Y:S01]  /*20d0*/  MOV R2, R6 ;  /* 0x0000000600027202 */ /* 0x001fe20000000f00 */
[----:B------:R-:W-:Y:S01]  /*20e0*/  IMAD.MOV.U32 R3, RZ, RZ, R9 ;  /* 0x000000ffff037224 */ /* 0x000fe200078e0009 */
[----:B------:R-:W-:-:S05]  /*20f0*/  IADD3 R6, P1, PT, R6, 0x4, RZ ;  /* 0x0000000406067810 */ /* 0x000fca0007f3e0ff */
[----:B------:R-:W-:Y:S01]  /*2100*/  IMAD.X R9, RZ, RZ, R9, P1 ;  /* 0x000000ffff097224 */ /* 0x000fe200008e0609 */
[----:B--2---:R0:W-:Y:S01]  /*2110*/  STG.E desc[UR36][R2.64], R5 ;  /* 0x0000000502007986 */ /* 0x0041e2000c101924 */
[----:B------:R-:W-:Y:S06]  /*2120*/  @P0 BRA `(.L_x_32) ;  /* 0xfffffffc00cc0947 */ /* 0x000fec000383ffff */
[----:B------:R-:W-:Y:S05]  /*2130*/  EXIT ;  /* 0x000000000000794d */ /* 0x000fea0003800000 */
        .type           $_Z9mergeSortPii$_Z6dividePiii,@function
        .size           $_Z9mergeSortPii$_Z6dividePiii,(.L_x_57 - $_Z9mergeSortPii$_Z6dividePiii)
$_Z9mergeSortPii$_Z6dividePiii:
[----:B------:R-:W-:-:S05]  /*2140*/  VIADD R1, R1, 0xffffffc0 ;  /* 0xffffffc001017836 */ /* 0x000fca0000000000 */
[----:B------:R-:W-:Y:S04]  /*2150*/  STL [R1+0x38], R31 ;  /* 0x0000381f01007387 */ /* 0x000fe80000100800 */
[----:B------:R-:W-:Y:S04]  /*2160*/  STL [R1+0x34], R29 ;  /* 0x0000341d01007387 */ /* 0x000fe80000100800 */
[----:B------:R-:W-:Y:S04]  /*2170*/  STL [R1+0x30], R27 ;  /* 0x0000301b01007387 */ /* 0x000fe80000100800 */
[----:B------:R-:W-:Y:S04]  /*2180*/  STL [R1+0x2c], R26 ;  /* 0x00002c1a01007387 */ /* 0x000fe80000100800 */
[----:B------:R0:W-:Y:S04]  /*2190*/  STL [R1+0x28], R25 ;  /* 0x0000281901007387 */ /* 0x0001e80000100800 */
[----:B------:R1:W-:Y:S04]  /*21a0*/  STL [R1+0x24], R24 ;  /* 0x0000241801007387 */ /* 0x0003e80000100800 */
[----:B------:R2:W-:Y:S01]  /*21b0*/  STL [R1+0x20], R23 ;  /* 0x0000201701007387 */ /* 0x0005e20000100800 */
[----:B0-----:R-:W-:-:S03]  /*21c0*/  IMAD.MOV.U32 R25, RZ, RZ, R5 ;  /* 0x000000ffff197224 */ /* 0x001fc600078e0005 */
[----:B------:R-:W-:Y:S01]  /*21d0*/  STL [R1+0x1c], R22 ;  /* 0x00001c1601007387 */ /* 0x000fe20000100800 */
[----:B-1----:R-:W-:-:S03]  /*21e0*/  MOV R24, R4 ;  /* 0x0000000400187202 */ /* 0x002fc60000000f00 */
[----:B------:R-:W-:Y:S01]  /*21f0*/  STL [R1+0x18], R21 ;  /* 0x0000181501007387 */ /* 0x000fe20000100800 */
[----:B--2---:R-:W0:Y:S05]  /*2200*/  BMOV.32.CLEAR R23, B6 ;  /* 0x0000000006177355 */ /* 0x004e2a0000100000 */
[----:B------:R-:W-:Y:S01]  /*2210*/  STL [R1+0x14], R20 ;  /* 0x0000141401007387 */ /* 0x000fe20000100800 */
[----:B------:R-:W-:Y:S03]  /*2220*/  BSSY.RECONVERGENT B6, `(.L_x_33) ;  /* 0x00000ff000067945 */ /* 0x000fe60003800200 */
[----:B------:R1:W-:Y:S04]  /*2230*/  STL [R1+0x10], R19 ;  /* 0x0000101301007387 */ /* 0x0003e80000100800 */
[----:B------:R2:W-:Y:S04]  /*2240*/  STL [R1+0xc], R18 ;  /* 0x00000c1201007387 */ /* 0x0005e80000100800 */
[----:B------:R2:W-:Y:S01]  /*2250*/  STL [R1+0x8], R17 ;  /* 0x0000081101007387 */ /* 0x0005e20000100800 */
[----:B-1----:R-:W-:-:S03]  /*2260*/  MOV R19, R7 ;  /* 0x0000000700137202 */ /* 0x002fc60000000f00 */
[----:B------:R2:W-:Y:S04]  /*2270*/  STL [R1+0x4], R16 ;  /* 0x0000041001007387 */ /* 0x0005e80000100800 */
[----:B------:R2:W-:Y:S01]  /*2280*/  STL [R1], R2 ;  /* 0x0000000201007387 */ /* 0x0005e20000100800 */
[----:B------:R-:W-:Y:S01]  /*2290*/  ISETP.GT.AND P0, PT, R19, R6, PT ;  /* 0x000000061300720c */ /* 0x000fe20003f04270 */
[----:B------:R-:W-:-:S12]  /*22a0*/  IMAD.MOV.U32 R22, RZ, RZ, R6 ;  /* 0x000000ffff167224 */ /* 0x000fd800078e0006 */
[----:B0-2---:R-:W-:Y:S05]  /*22b0*/  @!P0 BRA `(.L_x_34) ;  /* 0x0000000c00d48947 */ /* 0x005fea0003800000 */
[----:B------:R-:W-:Y:S01]  /*22c0*/  IADD3 R18, PT, PT, -R22, R19, RZ ;  /* 0x0000001316127210 */ /* 0x000fe20007ffe1ff */
[----:B------:R-:W-:Y:S01]  /*22d0*/  HFMA2 R21, -RZ, RZ, 0, 0 ;  /* 0x00000000ff157431 */ /* 0x000fe200000001ff */
[----:B------:R-:W-:Y:S01]  /*22e0*/  MOV R4, R24 ;  /* 0x0000001800047202 */ /* 0x000fe20000000f00 */
[----:B------:R-:W-:Y:S01]  /*22f0*/  IMAD.MOV.U32 R5, RZ, RZ, R25 ;  /* 0x000000ffff057224 */ /* 0x000fe200078e0019 */
[----:B------:R-:W-:Y:S02]  /*2300*/  LEA.HI R17, R18, R18, RZ, 0x1 ;  /* 0x0000001212117211 */ /* 0x000fe400078f08ff */
[----:B------:R-:W-:Y:S02]  /*2310*/  MOV R6, R22 ;  /* 0x0000001600067202 */ /* 0x000fe40000000f00 */
[----:B------:R-:W-:Y:S02]  /*2320*/  SHF.R.S32.HI R17, RZ, 0x1, R17 ;  /* 0x00000001ff117819 */ /* 0x000fe40000011411 */
[----:B------:R-:W-:-:S03]  /*2330*/  MOV R20, 0x2370 ;  /* 0x0000237000147802 */ /* 0x000fc60000000f00 */
[----:B------:R-:W-:-:S04]  /*2340*/  IMAD.IADD R16, R22, 0x1, R17 ;  /* 0x0000000116107824 */ /* 0x000fc800078e0211 */
[----:B------:R-:W-:-:S07]  /*2350*/  IMAD.MOV.U32 R7, RZ, RZ, R16 ;  /* 0x000000ffff077224 */ /* 0x000fce00078e0010 */
[----:B------:R-:W-:Y:S05]  /*2360*/  CALL.REL.NOINC `($_Z9mergeSortPii$_Z6dividePiii) ;  /* 0xfffffffc00747944 */ /* 0x000fea0003c3ffff */
[----:B------:R-:W-:Y:S02]  /*2370*/  VIADD R2, R16, 0x1 ;  /* 0x0000000110027836 */ /* 0x000fe40000000000 */
[----:B------:R-:W-:Y:S01]  /*2380*/  HFMA2 R21, -RZ, RZ, 0, 0 ;  /* 0x00000000ff157431 */ /* 0x000fe200000001ff */
[----:B------:R-:W-:Y:S01]  /*2390*/  MOV R4, R24 ;  /* 0x0000001800047202 */ /* 0x000fe20000000f00 */
[----:B------:R-:W-:Y:S01]  /*23a0*/  IMAD.MOV.U32 R5, RZ, RZ, R25 ;  /* 0x000000ffff057224 */ /* 0x000fe200078e0019 */
[----:B------:R-:W-:Y:S01]  /*23b0*/  MOV R7, R19 ;  /* 0x0000001300077202 */ /* 0x000fe20000000f00 */
[----:B------:R-:W-:Y:S01]  /*23c0*/  IMAD.MOV.U32 R6, RZ, RZ, R2 ;  /* 0x000000ffff067224 */ /* 0x000fe200078e0002 */
[----:B------:R-:W-:-:S07]  /*23d0*/  MOV R20, 0x23f0 ;  /* 0x000023f000147802 */ /* 0x000fce0000000f00 */
[----:B------:R-:W-:Y:S05]  /*23e0*/  CALL.REL.NOINC `($_Z9mergeSortPii$_Z6dividePiii) ;  /* 0xfffffffc00547944 */ /* 0x000fea0003c3ffff */
[----:B------:R-:W-:Y:S01]  /*23f0*/  MOV R0, 0x0 ;  /* 0x0000000000007802 */ /* 0x000fe20000000f00 */
[----:B------:R-:W-:Y:S02]  /*2400*/  HFMA2 R5, -RZ, RZ, 0, 0 ;  /* 0x00000000ff057431 */ /* 0x000fe400000001ff */
[----:B------:R-:W-:Y:S01]  /*2410*/  IMAD.MOV.U32 R4, RZ, RZ, 0x4 ;  /* 0x00000004ff047424 */ /* 0x000fe200078e00ff */
[----:B------:R0:W1:Y:S03]  /*2420*/  LDC.64 R6, c[0x4][R0] ;  /* 0x0100000000067b82 */ /* 0x0000660000000a00 */
[----:B------:R-:W-:-:S07]  /*2430*/  IMAD.WIDE R4, R18, 0x4, R4 ;  /* 0x0000000412047825 */ /* 0x000fce00078e0204 */
[----:B------:R-:W-:-:S07]  /*2440*/  LEPC R20, `(.L_x_35) ;  /* 0x000000001014794e */ /* 0x000fce0000000000 */
[----:B01----:R-:W-:Y:S05]  /*2450*/  CALL.ABS.NOINC R6 ;  /* 0x0000000006007343 */ /* 0x003fea0003c00000 */
.L_x_35:
[----:B------:R-:W0:Y:S01]  /*2460*/  LDC.64 R14, c[0x0][0x358] ;  /* 0x0000d600ff0e7b82 */ /* 0x000e220000000a00 */
[----:B------:R-:W-:Y:S01]  /*2470*/  ISETP.GE.AND P0, PT, R16, R19, PT ;  /* 0x000000131000720c */ /* 0x000fe20003f06270 */
[----:B------:R-:W-:Y:S01]  /*2480*/  BSSY.RECONVERGENT B0, `(.L_x_36) ;  /* 0x000001f000007945 */ /* 0x000fe20003800200 */
[----:B------:R-:W-:Y:S01]  /*2490*/  IMAD.MOV.U32 R3, RZ, RZ, RZ ;  /* 0x000000ffff037224 */ /* 0x000fe200078e00ff */
[----:B------:R-:W-:Y:S01]  /*24a0*/  MOV R13, R22 ;  /* 0x00000016000d7202 */ /* 0x000fe20000000f00 */
[----:B------:R-:W-:Y:S01]  /*24b0*/  IMAD.MOV.U32 R0, RZ, RZ, R2 ;  /* 0x000000ffff007224 */ /* 0x000fe200078e0002 */
[----:B------:R-:W-:-:S13]  /*24c0*/  ISETP.LT.OR P0, PT, R18, -0x1, P0 ;  /* 0xffffffff1200780c */ /* 0x000fda0000701670 */
[----:B------:R-:W-:Y:S05]  /*24d0*/  @P0 BRA `(.L_x_37) ;  /* 0x0000000000640947 */ /* 0x000fea0003800000 */
[----:B------:R-:W-:Y:S02]  /*24e0*/  HFMA2 R3, -RZ, RZ, 0, 0 ;  /* 0x00000000ff037431 */ /* 0x000fe400000001ff */
[----:B------:R-:W-:Y:S01]  /*24f0*/  IMAD.MOV.U32 R0, RZ, RZ, R2 ;  /* 0x000000ffff007224 */ /* 0x000fe200078e0002 */
[----:B------:R-:W-:-:S07]  /*2500*/  MOV R13, R22 ;  /* 0x00000016000d7202 */ /* 0x000fce0000000f00 */
.L_x_38:
[C---:B0-----:R-:W-:Y:S01]  /*2510*/  R2UR UR4, R14.reuse ;  /* 0x000000000e0472ca */ /* 0x041fe200000e0000 */
[--C-:B------:R-:W-:Y:S01]  /*2520*/  IMAD.WIDE R6, R13, 0x4, R24.reuse ;  /* 0x000000040d067825 */ /* 0x100fe200078e0218 */
[C---:B------:R-:W-:Y:S02]  /*2530*/  R2UR UR5, R15.reuse ;  /* 0x000000000f0572ca */ /* 0x040fe400000e0000 */
[----:B------:R-:W-:Y:S01]  /*2540*/  R2UR UR6, R14 ;  /* 0x000000000e0672ca */ /* 0x000fe200000e0000 */
[----:B------:R-:W-:Y:S01]  /*2550*/  IMAD.WIDE R8, R0, 0x4, R24 ;  /* 0x0000000400087825 */ /* 0x000fe200078e0218 */
[----:B------:R-:W-:-:S09]  /*2560*/  R2UR UR7, R15 ;  /* 0x000000000f0772ca */ /* 0x000fd200000e0000 */
[----:B------:R-:W2:Y:S04]  /*2570*/  LDG.E R7, desc[UR4][R6.64] ;  /* 0x0000000406077981 */ /* 0x000ea8000c1e1900 */
[----:B------:R-:W2:Y:S01]  /*2580*/  LDG.E R8, desc[UR6][R8.64] ;  /* 0x0000000608087981 */ /* 0x000ea2000c1e1900 */
[----:B------:R-:W-:-:S04]  /*2590*/  IMAD.WIDE.U32 R10, R3, 0x4, R4 ;  /* 0x00000004030a7825 */ /* 0x000fc800078e0004 */
[----:B------:R-:W-:Y:S01]  /*25a0*/  VIADD R3, R3, 0x1 ;  /* 0x0000000103037836 */ /* 0x000fe20000000000 */
[----:B--2---:R-:W-:-:S13]  /*25b0*/  ISETP.GT.AND P0, PT, R7, R8, PT ;  /* 0x000000080700720c */ /* 0x004fda0003f04270 */
[----:B------:R-:W-:Y:S01]  /*25c0*/  @!P0 R2UR UR4, R14 ;  /* 0x000000000e0482ca */ /* 0x000fe200000e0000 */
[----:B------:R-:W-:Y:S01]  /*25d0*/  @P0 VIADD R0, R0, 0x1 ;  /* 0x0000000100000836 */ /* 0x000fe20000000000 */
[C---:B------:R-:W-:Y:S02]  /*25e0*/  @!P0 R2UR UR5, R15.reuse ;  /* 0x000000000f0582ca */ /* 0x040fe400000e0000 */
[----:B------:R-:W-:Y:S02]  /*25f0*/  @P0 R2UR UR6, R14 ;  /* 0x000000000e0602ca */ /* 0x000fe400000e0000 */
[----:B------:R-:W-:Y:S02]  /*2600*/  @P0 R2UR UR7, R15 ;  /* 0x000000000f0702ca */ /* 0x000fe400000e0000 */
[----:B------:R-:W-:-:S04]  /*2610*/  @!P0 IADD3 R13, PT, PT, R13, 0x1, RZ ;  /* 0x000000010d0d8810 */ /* 0x000fc80007ffe0ff */
[----:B------:R-:W-:-:S03]  /*2620*/  ISETP.LE.AND P1, PT, R13, R16, PT ;  /* 0x000000100d00720c */ /* 0x000fc60003f23270 */
[----:B------:R1:W-:Y:S04]  /*2630*/  @!P0 ST.E desc[UR4][R10.64], R7 ;  /* 0x000000070a008985 */ /* 0x0003e8000c101904 */
[----:B------:R1:W-:Y:S01]  /*2640*/  @P0 ST.E desc[UR6][R10.64], R8 ;  /* 0x000000080a000985 */ /* 0x0003e2000c101906 */
[----:B------:R-:W-:-:S13]  /*2650*/  ISETP.GT.AND P0, PT, R0, R19, PT ;  /* 0x000000130000720c */ /* 0x000fda0003f04270 */
[----:B-1----:R-:W-:Y:S05]  /*2660*/  @!P0 BRA P1, `(.L_x_38) ;  /* 0xfffffffc00a88947 */ /* 0x002fea000083ffff */
.L_x_37:
[----:B------:R-:W-:Y:S05]  /*2670*/  BSYNC.RECONVERGENT B0 ;  /* 0x0000000000007941 */ /* 0x000fea0003800200 */
.L_x_36:
[----:B------:R-:W-:Y:S01]  /*2680*/  ISETP.GE.AND P0, PT, R16, R13, PT ;  /* 0x0000000d1000720c */ /* 0x000fe20003f06270 */
[----:B------:R-:W-:Y:S01]  /*2690*/  BSSY.RECONVERGENT B0, `(.L_x_39) ;  /* 0x000003f000007945 */ /* 0x000fe20003800200 */
[----:B------:R-:W-:-:S11]  /*26a0*/  MOV R26, R3 ;  /* 0x00000003001a7202 */ /* 0x000fd60000000f00 */
[----:B------:R-:W-:Y:S05]  /*26b0*/  @!P0 BRA `(.L_x_40) ;  /* 0x0000000000f08947 */ /* 0x000fea0003800000 */
[--C-:B------:R-:W-:Y:S01]  /*26c0*/  IMAD.IADD R6, R2, 0x1, -R13.reuse ;  /* 0x0000000102067824 */ /* 0x100fe200078e0a0d */
[----:B------:R-:W-:Y:S01]  /*26d0*/  BSSY.RECONVERGENT B1, `(.L_x_41) ;  /* 0x0000018000017945 */ /* 0x000fe20003800200 */
[----:B------:R-:W-:Y:S01]  /*26e0*/  MOV R26, R3 ;  /* 0x00000003001a7202 */ /* 0x000fe20000000f00 */
[----:B------:R-:W-:Y:S02]  /*26f0*/  IMAD.MOV.U32 R27, RZ, RZ, R13 ;  /* 0x000000ffff1b7224 */ /* 0x000fe400078e000d */
[----:B------:R-:W-:-:S13]  /*2700*/  LOP3.LUT P0, R6, R6, 0x3, RZ, 0xc0, !PT ;  /* 0x0000000306067812 */ /* 0x000fda000780c0ff */
[----:B------:R-:W-:Y:S05]  /*2710*/  @!P0 BRA `(.L_x_42) ;  /* 0x00000000004c8947 */ /* 0x000fea0003800000 */
[----:B------:R-:W-:Y:S01]  /*2720*/  BSSY.RECONVERGENT B2, `(.L_x_42) ;  /* 0x0000012000027945 */ /* 0x000fe20003800200 */
[----:B------:R-:W-:Y:S01]  /*2730*/  IADD3 R10, PT, PT, -R6, RZ, RZ ;  /* 0x000000ff060a7210 */ /* 0x000fe20007ffe1ff */
[----:B------:R-:W-:Y:S01]  /*2740*/  IMAD.MOV.U32 R11, RZ, RZ, R3 ;  /* 0x000000ffff0b7224 */ /* 0x000fe200078e0003 */
[----:B------:R-:W-:-:S07]  /*2750*/  MOV R27, R13 ;  /* 0x0000000d001b7202 */ /* 0x000fce0000000f00 */
.L_x_43:
[----:B0-----:R-:W-:Y:S01]  /*2760*/  R2UR UR4, R14 ;  /* 0x000000000e0472ca */ /* 0x001fe200000e0000 */
[----:B------:R-:W-:Y:S01]  /*2770*/  IMAD.MOV.U32 R6, RZ, RZ, R24 ;  /* 0x000000ffff067224 */ /* 0x000fe200078e0018 */
[----:B------:R-:W-:Y:S02]  /*2780*/  R2UR UR5, R15 ;  /* 0x000000000f0572ca */ /* 0x000fe400000e0000 */
[----:B-1----:R-:W-:-:S03]  /*2790*/  MOV R7, R25 ;  /* 0x0000001900077202 */ /* 0x002fc60000000f00 */
[----:B------:R-:W-:-:S08]  /*27a0*/  IMAD.WIDE R6, R27, 0x4, R6 ;  /* 0x000000041b067825 */ /* 0x000fd000078e0206 */
[----:B------:R-:W2:Y:S01]  /*27b0*/  LDG.E R7, desc[UR4][R6.64] ;  /* 0x0000000406077981 */ /* 0x000ea2000c1e1900 */
[----:B------:R-:W-:Y:S01]  /*27c0*/  VIADD R10, R10, 0x1 ;  /* 0x000000010a0a7836 */ /* 0x000fe20000000000 */
[C---:B------:R-:W-:Y:S01]  /*27d0*/  IADD3 R26, PT, PT, R11.reuse, 0x1, RZ ;  /* 0x000000010b1a7810 */ /* 0x040fe20007ffe0ff */
[----:B------:R-:W-:Y:S01]  /*27e0*/  IMAD.WIDE.U32 R8, R11, 0x4, R4 ;  /* 0x000000040b087825 */ /* 0x000fe200078e0004 */
[----:B------:R-:W-:Y:S02]  /*27f0*/  IADD3 R27, PT, PT, R27, 0x1, RZ ;  /* 0x000000011b1b7810 */ /* 0x000fe40007ffe0ff */
[----:B------:R-:W-:Y:S01]  /*2800*/  ISETP.NE.AND P0, PT, R10, RZ, PT ;  /* 0x000000ff0a00720c */ /* 0x000fe20003f05270 */
[----:B------:R-:W-:Y:S01]  /*2810*/  IMAD.MOV.U32 R11, RZ, RZ, R26 ;  /* 0x000000ffff0b7224 */ /* 0x000fe200078e001a */
[----:B--2---:R1:W-:Y:S11]  /*2820*/  ST.E desc[UR4][R8.64], R7 ;  /* 0x0000000708007985 */ /* 0x0043f6000c101904 */
[----:B------:R-:W-:Y:S05]  /*2830*/  @P0 BRA `(.L_x_43) ;  /* 0xfffffffc00c80947 */ /* 0x000fea000383ffff */
[----:B------:R-:W-:Y:S05]  /*2840*/  BSYNC.RECONVERGENT B2 ;  /* 0x0000000000027941 */ /* 0x000fea0003800200 */
.L_x_42:
[----:B------:R-:W-:Y:S05]  /*2850*/  BSYNC.RECONVERGENT B1 ;  /* 0x0000000000017941 */ /* 0x000fea0003800200 */
.L_x_41:
[----:B------:R-:W-:-:S05]  /*2860*/  IMAD.IADD R16, R16, 0x1, -R13 ;  /* 0x0000000110107824 */ /* 0x000fca00078e0a0d */
[----:B------:R-:W-:-:S13]  /*2870*/  ISETP.GE.U32.AND P0, PT, R16, 0x3, PT ;  /* 0x000000031000780c */ /* 0x000fda0003f06070 */
[----:B------:R-:W-:Y:S05]  /*2880*/  @!P0 BRA `(.L_x_40) ;  /* 0x00000000007c8947 */ /* 0x000fea0003800000 */
[----:B------:R-:W-:Y:S02]  /*2890*/  IADD3 R6, P0, PT, R24, 0x8, RZ ;  /* 0x0000000818067810 */ /* 0x000fe40007f1e0ff */
[----:B-1----:R-:W-:Y:S02]  /*28a0*/  IADD3 R7, PT, PT, -R3, R26, R13 ;  /* 0x0000001a03077210 */ /* 0x002fe40007ffe10d */
[----:B------:R-:W-:Y:S02]  /*28b0*/  IADD3 R29, PT, PT, R26, 0x1, RZ ;  /* 0x000000011a1d7810 */ /* 0x000fe40007ffe0ff */
[----:B------:R-:W-:Y:S01]  /*28c0*/  IADD3 R17, PT, PT, -R22, R7, -R17 ;  /* 0x0000000716117210 */ /* 0x000fe20007ffe911 */
[----:B------:R-:W-:Y:S01]  /*28d0*/  IMAD.X R7, RZ, RZ, R25, P0 ;  /* 0x000000ffff077224 */ /* 0x000fe200000e0619 */
[----:B------:R-:W-:-:S07]  /*28e0*/  IADD3 R26, PT, PT, -R13, R2, R3 ;  /* 0x000000020d1a7210 */ /* 0x000fce0007ffe103 */
.L_x_44:
[----:B0-----:R-:W-:Y:S01]  /*28f0*/  R2UR UR4, R14 ;  /* 0x000000000e0472ca */ /* 0x001fe200000e0000 */
[----:B------:R-:W-:Y:S01]  /*2900*/  IMAD.WIDE R2, R27, 0x4, R6 ;  /* 0x000000041b027825 */ /* 0x000fe200078e0206 */
[----:B------:R-:W-:-:S13]  /*2910*/  R2UR UR5, R15 ;  /* 0x000000000f0572ca */ /* 0x000fda00000e0000 */
[----:B--2---:R-:W2:Y:S01]  /*2920*/  LDG.E R31, desc[UR4][R2.64+-0x8] ;  /* 0xfffff804021f7981 */ /* 0x004ea2000c1e1900 */
[----:B------:R-:W-:Y:S02]  /*2930*/  R2UR UR6, R14 ;  /* 0x000000000e0672ca */ /* 0x000fe400000e0000 */
[----:B------:R-:W-:Y:S02]  /*2940*/  R2UR UR7, R15 ;  /* 0x000000000f0772ca */ /* 0x000fe400000e0000 */
[----:B------:R-:W-:-:S05]  /*2950*/  IADD3 R9, PT, PT, R29, -0x1, RZ ;  /* 0xffffffff1d097810 */ /* 0x000fca0007ffe0ff */
[----:B------:R-:W-:-:S05]  /*2960*/  IMAD.WIDE.U32 R8, R9, 0x4, R4 ;  /* 0x0000000409087825 */ /* 0x000fca00078e0004 */
[----:B--2---:R0:W-:Y:S04]  /*2970*/  ST.E desc[UR4][R8.64], R31 ;  /* 0x0000001f08007985 */ /* 0x0041e8000c101904 */
[----:B------:R-:W2:Y:S01]  /*2980*/  LDG.E R33, desc[UR6][R2.64+-0x4] ;  /* 0xfffffc0602217981 */ /* 0x000ea2000c1e1900 */
[----:B------:R-:W-:-:S04]  /*2990*/  IMAD.WIDE.U32 R10, R29, 0x4, R4 ;  /* 0x000000041d0a7825 */ /* 0x000fc800078e0004 */
[----:B------:R-:W-:Y:S01]  /*29a0*/  VIADD R13, R29, 0x1 ;  /* 0x000000011d0d7836 */ /* 0x000fe20000000000 */
[----:B--2---:R2:W-:Y:S04]  /*29b0*/  ST.E desc[UR4][R10.64], R33 ;  /* 0x000000210a007985 */ /* 0x0045e8000c101904 */
[----:B------:R-:W3:Y:S01]  /*29c0*/  LDG.E R35, desc[UR6][R2.64] ;  /* 0x0000000602237981 */ /* 0x000ee2000c1e1900 */
[----:B------:R-:W-:-:S04]  /*29d0*/  IMAD.WIDE.U32 R12, R13, 0x4, R4 ;  /* 0x000000040d0c7825 */ /* 0x000fc800078e0004 */
[----:B------:R-:W-:Y:S01]  /*29e0*/  VIADD R17, R17, 0x4 ;  /* 0x0000000411117836 */ /* 0x000fe20000000000 */
[----:B0-----:R-:W-:-:S04]  /*29f0*/  IADD3 R9, PT, PT, R29, 0x2, RZ ;  /* 0x000000021d097810 */ /* 0x001fc80007ffe0ff */
[----:B------:R-:W-:Y:S01]  /*2a00*/  ISETP.NE.AND P0, PT, R17, 0x1, PT ;  /* 0x000000011100780c */ /* 0x000fe20003f05270 */
[----:B---3--:R2:W-:Y:S04]  /*2a10*/  ST.E desc[UR4][R12.64], R35 ;  /* 0x000000230c007985 */ /* 0x0085e8000c101904 */
[----:B------:R-:W3:Y:S01]  /*2a20*/  LDG.E R31, desc[UR6][R2.64+0x4] ;  /* 0x00000406021f7981 */ /* 0x000ee2000c1e1900 */
[----:B------:R-:W-:Y:S01]  /*2a30*/  IMAD.WIDE.U32 R8, R9, 0x4, R4 ;  /* 0x0000000409087825 */ /* 0x000fe200078e0004 */
[----:B------:R-:W-:-:S03]  /*2a40*/  IADD3 R29, PT, PT, R29, 0x4, RZ ;  /* 0x000000041d1d7810 */ /* 0x000fc60007ffe0ff */
[----:B------:R-:W-:Y:S01]  /*2a50*/  VIADD R27, R27, 0x4 ;  /* 0x000000041b1b7836 */ /* 0x000fe20000000000 */
[----:B---3--:R2:W-:Y:S02]  /*2a60*/  ST.E desc[UR4][R8.64], R31 ;  /* 0x0000001f08007985 */ /* 0x0085e4000c101904 */
[----:B------:R-:W-:Y:S05]  /*2a70*/  @P0 BRA `(.L_x_44) ;  /* 0xfffffffc009c0947 */ /* 0x000fea000383ffff */
.L_x_40:
[----:B------:R-:W-:Y:S05]  /*2a80*/  BSYNC.RECONVERGENT B0 ;  /* 0x0000000000007941 */ /* 0x000fea0003800200 */
.L_x_39:
[----:B------:R-:W-:Y:S01]  /*2a90*/  ISETP.GE.AND P0, PT, R19, R0, PT ;  /* 0x000000001300720c */ /* 0x000fe20003f06270 */
[----:B------:R-:W-:-:S12]  /*2aa0*/  BSSY.RECONVERGENT B0, `(.L_x_45) ;  /* 0x000003d000007945 */ /* 0x000fd80003800200 */
[----:B------:R-:W-:Y:S05]  /*2ab0*/  @!P0 BRA `(.L_x_46) ;  /* 0x0000000000ec8947 */ /* 0x000fea0003800000 */
[----:B--2---:R-:W-:Y:S01]  /*2ac0*/  IADD3 R10, PT, PT, -R0, R19, RZ ;  /* 0x00000013000a7210 */ /* 0x004fe20007ffe1ff */
[----:B------:R-:W-:Y:S01]  /*2ad0*/  BSSY.RECONVERGENT B1, `(.L_x_47) ;  /* 0x0000019000017945 */ /* 0x000fe20003800200 */
[----:B------:R-:W-:Y:S01]  /*2ae0*/  MOV R3, R26 ;  /* 0x0000001a00037202 */ /* 0x000fe20000000f00 */
[----:B------:R-:W-:Y:S02]  /*2af0*/  IMAD.MOV.U32 R17, RZ, RZ, R0 ;  /* 0x000000ffff117224 */ /* 0x000fe400078e0000 */
[----:B------:R-:W-:-:S05]  /*2b00*/  VIADD R2, R10, 0x1 ;  /* 0x000000010a027836 */ /* 0x000fca0000000000 */
[----:B------:R-:W-:-:S13]  /*2b10*/  LOP3.LUT P0, R2, R2, 0x3, RZ, 0xc0, !PT ;  /* 0x0000000302027812 */ /* 0x000fda000780c0ff */
[----:B------:R-:W-:Y:S05]  /*2b20*/  @!P0 BRA `(.L_x_48) ;  /* 0x00000000004c8947 */ /* 0x000fea0003800000 */
[----:B------:R-:W-:Y:S01]  /*2b30*/  BSSY.RECONVERGENT B2, `(.L_x_49) ;  /* 0x0000011000027945 */ /* 0x000fe20003800200 */
[----:B-1----:R-:W-:Y:S01]  /*2b40*/  IADD3 R8, PT, PT, -R2, RZ, RZ ;  /* 0x000000ff02087210 */ /* 0x002fe20007ffe1ff */
[----:B------:R-:W-:Y:S01]  /*2b50*/  IMAD.MOV.U32 R9, RZ, RZ, R26 ;  /* 0x000000ffff097224 */ /* 0x000fe200078e001a */
[----:B------:R-:W-:-:S07]  /*2b60*/  MOV R17, R0 ;  /* 0x0000000000117202 */ /* 0x000fce0000000f00 */
.L_x_50:
[----:B0-----:R-:W-:Y:S01]  /*2b70*/  R2UR UR4, R14 ;  /* 0x000000000e0472ca */ /* 0x001fe200000e0000 */
[----:B------:R-:W-:Y:S01]  /*2b80*/  IMAD.MOV.U32 R2, RZ, RZ, R24 ;  /* 0x000000ffff027224 */ /* 0x000fe200078e0018 */
[----:B------:R-:W-:Y:S02]  /*2b90*/  R2UR UR5, R15 ;  /* 0x000000000f0572ca */ /* 0x000fe400000e0000 */
[----:B-1----:R-:W-:-:S03]  /*2ba0*/  MOV R3, R25 ;  /* 0x0000001900037202 */ /* 0x002fc60000000f00 */
[----:B------:R-:W-:-:S08]  /*2bb0*/  IMAD.WIDE R2, R17, 0x4, R2 ;  /* 0x0000000411027825 */ /* 0x000fd000078e0202 */
[----:B------:R-:W2:Y:S01]  /*2bc0*/  LDG.E R3, desc[UR4][R2.64] ;  /* 0x0000000402037981 */ /* 0x000ea2000c1e1900 */
[----:B------:R-:W-:Y:S02]  /*2bd0*/  VIADD R8, R8, 0x1 ;  /* 0x0000000108087836 */ /* 0x000fe40000000000 */
[C---:B------:R-:W-:Y:S01]  /*2be0*/  IMAD.WIDE.U32 R6, R9.reuse, 0x4, R4 ;  /* 0x0000000409067825 */ /* 0x040fe200078e0004 */
[----:B------:R-:W-:Y:S02]  /*2bf0*/  IADD3 R9, PT, PT, R9, 0x1, RZ ;  /* 0x0000000109097810 */ /* 0x000fe40007ffe0ff */
[----:B------:R-:W-:Y:S01]  /*2c00*/  ISETP.NE.AND P0, PT, R8, RZ, PT ;  /* 0x000000ff0800720c */ /* 0x000fe20003f05270 */
[----:B------:R-:W-:Y:S01]  /*2c10*/  VIADD R17, R17, 0x1 ;  /* 0x0000000111117836 */ /* 0x000fe20000000000 */
[----:B--2---:R1:W-:Y:S11]  /*2c20*/  ST.E desc[UR4][R6.64], R3 ;  /* 0x0000000306007985 */ /* 0x0043f6000c101904 */
[----:B------:R-:W-:Y:S05]  /*2c30*/  @P0 BRA `(.L_x_50) ;  /* 0xfffffffc00cc0947 */ /* 0x000fea000383ffff */
[----:B------:R-:W-:Y:S05]  /*2c40*/  BSYNC.RECONVERGENT B2 ;  /* 0x0000000000027941 */ /* 0x000fea0003800200 */
.L_x_49:
[----:B-1----:R-:W-:-:S07]  /*2c50*/  MOV R3, R9 ;  /* 0x0000000900037202 */ /* 0x002fce0000000f00 */
.L_x_48:
[----:B------:R-:W-:Y:S05]  /*2c60*/  BSYNC.RECONVERGENT B1 ;  /* 0x0000000000017941 */ /* 0x000fea0003800200 */
.L_x_47:
[----:B------:R-:W-:-:S13]  /*2c70*/  ISETP.GE.U32.AND P0, PT, R10, 0x3, PT ;  /* 0x000000030a00780c */ /* 0x000fda0003f06070 */
[----:B------:R-:W-:Y:S05]  /*2c80*/  @!P0 BRA `(.L_x_46) ;  /* 0x0000000000788947 */ /* 0x000fea0003800000 */
[----:B------:R-:W-:Y:S01]  /*2c90*/  IADD3 R12, P0, PT, R24, 0x8, RZ ;  /* 0x00000008180c7810 */ /* 0x000fe20007f1e0ff */
[----:B------:R-:W-:Y:S01]  /*2ca0*/  VIADD R27, R3, 0x1 ;  /* 0x00000001031b7836 */ /* 0x000fe20000000000 */
[----:B------:R-:W-:-:S03]  /*2cb0*/  IADD3 R0, PT, PT, -R26, R3, R0 ;  /* 0x000000031a007210 */ /* 0x000fc60007ffe100 */
[----:B------:R-:W-:Y:S01]  /*2cc0*/  IMAD.X R13, RZ, RZ, R25, P0 ;  /* 0x000000ffff0d7224 */ /* 0x000fe200000e0619 */
[----:B------:R-:W-:-:S07]  /*2cd0*/  IADD3 R0, PT, PT, R0, -R19, RZ ;  /* 0x8000001300007210 */ /* 0x000fce0007ffe0ff */
.L_x_51:
[----:B0-----:R-:W-:Y:S01]  /*2ce0*/  R2UR UR4, R14 ;  /* 0x000000000e0472ca */ /* 0x001fe200000e0000 */
[----:B------:R-:W-:Y:S01]  /*2cf0*/  IMAD.WIDE R2, R17, 0x4, R12 ;  /* 0x0000000411027825 */ /* 0x000fe200078e020c */
[----:B------:R-:W-:-:S13]  /*2d00*/  R2UR UR5, R15 ;  /* 0x000000000f0572ca */ /* 0x000fda00000e0000 */
[----:B---3--:R-:W2:Y:S01]  /*2d10*/  LDG.E R29, desc[UR4][R2.64+-0x8] ;  /* 0xfffff804021d7981 */ /* 0x008ea2000c1e1900 */
[----:B------:R-:W-:Y:S02]  /*2d20*/  R2UR UR6, R14 ;  /* 0x000000000e0672ca */ /* 0x000fe400000e0000 */
[----:B------:R-:W-:Y:S02]  /*2d30*/  R2UR UR7, R15 ;  /* 0x000000000f0772ca */ /* 0x000fe400000e0000 */
[----:B-1----:R-:W-:-:S05]  /*2d40*/  IADD3 R7, PT, PT, R27, -0x1, RZ ;  /* 0xffffffff1b077810 */ /* 0x002fca0007ffe0ff */
[----:B------:R-:W-:-:S05]  /*2d50*/  IMAD.WIDE.U32 R6, R7, 0x4, R4 ;  /* 0x0000000407067825 */ /* 0x000fca00078e0004 */
[----:B--2---:R0:W-:Y:S04]  /*2d60*/  ST.E desc[UR4][R6.64], R29 ;  /* 0x0000001d06007985 */ /* 0x0041e8000c101904 */
[----:B------:R-:W2:Y:S01]  /*2d70*/  LDG.E R31, desc[UR6][R2.64+-0x4] ;  /* 0xfffffc06021f7981 */ /* 0x000ea2000c1e1900 */
[----:B------:R-:W-:-:S04]  /*2d80*/  IMAD.WIDE.U32 R8, R27, 0x4, R4 ;  /* 0x000000041b087825 */ /* 0x000fc800078e0004 */
[----:B------:R-:W-:Y:S01]  /*2d90*/  VIADD R11, R27, 0x1 ;  /* 0x000000011b0b7836 */ /* 0x000fe20000000000 */
[----:B--2---:R3:W-:Y:S04]  /*2da0*/  ST.E desc[UR4][R8.64], R31 ;  /* 0x0000001f08007985 */ /* 0x0047e8000c101904 */
[----:B------:R-:W2:Y:S01]  /*2db0*/  LDG.E R33, desc[UR6][R2.64] ;  /* 0x0000000602217981 */ /* 0x000ea2000c1e1900 */
[----:B------:R-:W-:-:S04]  /*2dc0*/  IMAD.WIDE.U32 R10, R11, 0x4, R4 ;  /* 0x000000040b0a7825 */ /* 0x000fc800078e0004 */
[----:B------:R-:W-:Y:S01]  /*2dd0*/  VIADD R0, R0, 0x4 ;  /* 0x0000000400007836 */ /* 0x000fe20000000000 */
[----:B0-----:R-:W-:-:S04]  /*2de0*/  IADD3 R7, PT, PT, R27, 0x2, RZ ;  /* 0x000000021b077810 */ /* 0x001fc80007ffe0ff */
[----:B------:R-:W-:Y:S01]  /*2df0*/  ISETP.NE.AND P0, PT, R0, 0x1, PT ;  /* 0x000000010000780c */ /* 0x000fe20003f05270 */
[----:B--2---:R3:W-:Y:S04]  /*2e00*/  ST.E desc[UR4][R10.64], R33 ;  /* 0x000000210a007985 */ /* 0x0047e8000c101904 */
[----:B------:R-:W2:Y:S01]  /*2e10*/  LDG.E R29, desc[UR6][R2.64+0x4] ;  /* 0x00000406021d7981 */ /* 0x000ea2000c1e1900 */
[----:B------:R-:W-:Y:S01]  /*2e20*/  IMAD.WIDE.U32 R6, R7, 0x4, R4 ;  /* 0x0000000407067825 */ /* 0x000fe200078e0004 */
[----:B------:R-:W-:-:S03]  /*2e30*/  IADD3 R27, PT, PT, R27, 0x4, RZ ;  /* 0x000000041b1b7810 */ /* 0x000fc60007ffe0ff */
[----:B------:R-:W-:Y:S01]  /*2e40*/  VIADD R17, R17, 0x4 ;  /* 0x0000000411117836 */ /* 0x000fe20000000000 */
[----:B--2---:R3:W-:Y:S02]  /*2e50*/  ST.E desc[UR4][R6.64], R29 ;  /* 0x0000001d06007985 */ /* 0x0047e4000c101904 */
[----:B------:R-:W-:Y:S05]  /*2e60*/  @P0 BRA `(.L_x_51) ;  /* 0xfffffffc009c0947 */ /* 0x000fea000383ffff */
.L_x_46:
[----:B------:R-:W-:Y:S05]  /*2e70*/  BSYNC.RECONVERGENT B0 ;  /* 0x0000000000007941 */ /* 0x000fea0003800200 */
.L_x_45:
[----:B------:R-:W-:-:S13]  /*2e80*/  ISETP.GE.AND P0, PT, R19, R22, PT ;  /* 0x000000161300720c */ /* 0x000fda0003f06270 */
[----:B------:R-:W-:Y:S05]  /*2e90*/  @!P0 BRA `(.L_x_34) ;  /* 0x0000000000dc8947 */ /* 0x000fea0003800000 */
[C---:B------:R-:W-:Y:S01]  /*2ea0*/  ISETP.GE.U32.AND P1, PT, R18.reuse, 0x3, PT ;  /* 0x000000031200780c */ /* 0x040fe20003f26070 */
[----:B------:R-:W-:Y:S01]  /*2eb0*/  BSSY.RECONVERGENT B0, `(.L_x_52) ;  /* 0x0000021000007945 */ /* 0x000fe20003800200 */
[----:B------:R-:W-:Y:S01]  /*2ec0*/  IADD3 R0, PT, PT, R18, 0x1, RZ ;  /* 0x0000000112007810 */ /* 0x000fe20007ffe0ff */
[----:B--23--:R-:W-:-:S03]  /*2ed0*/  IMAD.MOV.U32 R11, RZ, RZ, RZ ;  /* 0x000000ffff0b7224 */ /* 0x00cfc600078e00ff */
[----:B------:R-:W-:-:S04]  /*2ee0*/  LOP3.LUT R12, R0, 0x3, RZ, 0xc0, !PT ;  /* 0x00000003000c7812 */ /* 0x000fc800078ec0ff */
[----:B------:R-:W-:-:S03]  /*2ef0*/  ISETP.NE.AND P0, PT, R12, RZ, PT ;  /* 0x000000ff0c00720c */ /* 0x000fc60003f05270 */
[----:B------:R-:W-:Y:S10]  /*2f00*/  @!P1 BRA `(.L_x_53) ;  /* 0x00000000006c9947 */ /* 0x000ff40003800000 */
[----:B-1----:R-:W-:Y:S02]  /*2f10*/  IADD3 R8, P2, PT, R24, 0x8, RZ ;  /* 0x0000000818087810 */ /* 0x002fe40007f5e0ff */
[----:B------:R-:W-:Y:S02]  /*2f20*/  IADD3 R10, P1, PT, R4, 0x8, RZ ;  /* 0x00000008040a7810 */ /* 0x000fe40007f3e0ff */
[----:B------:R-:W-:Y:S01]  /*2f30*/  LOP3.LUT R11, R0, 0xfffffffc, RZ, 0xc0, !PT ;  /* 0xfffffffc000b7812 */ /* 0x000fe200078ec0ff */
[----:B------:R-:W-:Y:S01]  /*2f40*/  IMAD.X R9, RZ, RZ, R25, P2 ;  /* 0x000000ffff097224 */ /* 0x000fe200010e0619 */
[----:B------:R-:W-:Y:S02]  /*2f50*/  IADD3.X R13, PT, PT, RZ, R5, RZ, P1, !PT ;  /* 0x00000005ff0d7210 */ /* 0x000fe40000ffe4ff */
[----:B------:R-:W-:-:S07]  /*2f60*/  IADD3 R0, PT, PT, -R11, RZ, RZ ;  /* 0x000000ff0b007210 */ /* 0x000fce0007ffe1ff */
.L_x_54:
[----:B0-----:R-:W-:Y:S01]  /*2f70*/  R2UR UR4, R14 ;  /* 0x000000000e0472ca */ /* 0x001fe200000e0000 */
[----:B------:R-:W-:Y:S01]  /*2f80*/  IMAD.MOV.U32 R6, RZ, RZ, R10 ;  /* 0x000000ffff067224 */ /* 0x000fe200078e000a */
[----:B------:R-:W-:Y:S02]  /*2f90*/  R2UR UR5, R15 ;  /* 0x000000000f0572ca */ /* 0x000fe400000e0000 */
[----:B------:R-:W-:-:S11]  /*2fa0*/  MOV R7, R13 ;  /* 0x0000000d00077202 */ /* 0x000fd60000000f00 */
[----:B--2---:R-:W2:Y:S01]  /*2fb0*/  LD.E R13, desc[UR4][R6.64+-0x8] ;  /* 0xfffff804060d7980 */ /* 0x004ea2000c101900 */
[----:B------:R-:W-:Y:S01]  /*2fc0*/  R2UR UR6, R14 ;  /* 0x000000000e0672ca */ /* 0x000fe200000e0000 */
[----:B------:R-:W-:Y:S01]  /*2fd0*/  IMAD.WIDE R2, R22, 0x4, R8 ;  /* 0x0000000416027825 */ /* 0x000fe200078e0208 */
[----:B------:R-:W-:-:S04]  /*2fe0*/  R2UR UR7, R15 ;  /* 0x000000000f0772ca */ /* 0x000fc800000e0000 */
[----:B--2---:R0:W-:Y:S09]  /*2ff0*/  STG.E desc[UR4][R2.64+-0x8], R13 ;  /* 0xfffff80d02007986 */ /* 0x0041f2000c101904 */
[----:B------:R-:W2:Y:S04]  /*3000*/  LD.E R17, desc[UR6][R6.64+-0x4] ;  /* 0xfffffc0606117980 */ /* 0x000ea8000c101900 */
[----:B--2---:R2:W-:Y:S04]  /*3010*/  STG.E desc[UR4][R2.64+-0x4], R17 ;  /* 0xfffffc1102007986 */ /* 0x0045e8000c101904 */
[----:B------:R-:W3:Y:S01]  /*3020*/  LD.E R19, desc[UR6][R6.64] ;  /* 0x0000000606137980 */ /* 0x000ee2000c101900 */
[----:B------:R-:W-:-:S05]  /*3030*/  VIADD R0, R0, 0x4 ;  /* 0x0000000400007836 */ /* 0x000fca0000000000 */
[----:B------:R-:W-:Y:S01]  /*3040*/  ISETP.NE.AND P1, PT, R0, RZ, PT ;  /* 0x000000ff0000720c */ /* 0x000fe20003f25270 */
[----:B---3--:R2:W-:Y:S04]  /*3050*/  STG.E desc[UR4][R2.64], R19 ;  /* 0x0000001302007986 */ /* 0x0085e8000c101904 */
[----:B------:R-:W3:Y:S01]  /*3060*/  LD.E R27, desc[UR6][R6.64+0x4] ;  /* 0x00000406061b7980 */ /* 0x000ee2000c101900 */
[----:B------:R-:W-:Y:S01]  /*3070*/  IADD3 R10, P2, PT, R6, 0x10, RZ ;  /* 0x00000010060a7810 */ /* 0x000fe20007f5e0ff */
[----:B------:R-:W-:-:S03]  /*3080*/  VIADD R22, R22, 0x4 ;  /* 0x0000000416167836 */ /* 0x000fc60000000000 */
[----:B0-----:R-:W-:Y:S01]  /*3090*/  IADD3.X R13, PT, PT, RZ, R7, RZ, P2, !PT ;  /* 0x00000007ff0d7210 */ /* 0x001fe200017fe4ff */
[----:B---3--:R2:W-:Y:S02]  /*30a0*/  STG.E desc[UR4][R2.64+0x4], R27 ;  /* 0x0000041b02007986 */ /* 0x0085e4000c101904 */
[----:B------:R-:W-:Y:S06]  /*30b0*/  @P1 BRA `(.L_x_54) ;  /* 0xfffffffc00ac1947 */ /* 0x000fec000383ffff */
.L_x_53:
[----:B------:R-:W-:Y:S05]  /*30c0*/  BSYNC.RECONVERGENT B0 ;  /* 0x0000000000007941 */ /* 0x000fea0003800200 */
.L_x_52:
[----:B------:R-:W-:Y:S05]  /*30d0*/  @!P0 BRA `(.L_x_34) ;  /* 0x00000000004c8947 */ /* 0x000fea0003800000 */
[----:B------:R-:W-:Y:S01]  /*30e0*/  IMAD.WIDE.U32 R4, R11, 0x4, R4 ;  /* 0x000000040b047825 */ /* 0x000fe200078e0004 */
[----:B------:R-:W-:Y:S01]  /*30f0*/  BSSY.RECONVERGENT B0, `(.L_x_34) ;  /* 0x0000011000007945 */ /* 0x000fe20003800200 */
[----:B------:R-:W-:Y:S02]  /*3100*/  IADD3 R0, PT, PT, -R12, RZ, RZ ;  /* 0x000000ff0c007210 */ /* 0x000fe40007ffe1ff */
[----:B-1----:R-:W-:-:S07]  /*3110*/  IMAD.MOV.U32 R7, RZ, RZ, R5 ;  /* 0x000000ffff077224 */ /* 0x002fce00078e0005 */
.L_x_55:
[----:B0-----:R-:W-:Y:S02]  /*3120*/  R2UR UR4, R14 ;  /* 0x000000000e0472ca */ /* 0x001fe400000e0000 */
[----:B------:R-:W-:Y:S02]  /*3130*/  R2UR UR5, R15 ;  /* 0x000000000f0572ca */ /* 0x000fe400000e0000 */
[----:B-1----:R-:W-:-:S11]  /*3140*/  MOV R5, R7 ;  /* 0x0000000700057202 */ /* 0x002fd60000000f00 */
[----:B------:R0:W3:Y:S01]  /*3150*/  LD.E R5, desc[UR4][R4.64] ;  /* 0x0000000404057980 */ /* 0x0000e2000c101900 */
[----:B------:R-:W-:Y:S01]  /*3160*/  VIADD R0, R0, 0x1 ;  /* 0x0000000100007836 */ /* 0x000fe20000000000 */
[----:B--2---:R-:W-:Y:S01]  /*3170*/  MOV R3, R25 ;  /* 0x0000001900037202 */ /* 0x004fe20000000f00 */
[----:B------:R-:W-:-:S03]  /*3180*/  IMAD.MOV.U32 R2, RZ, RZ, R24 ;  /* 0x000000ffff027224 */ /* 0x000fc600078e0018 */
[----:B------:R-:W-:Y:S01]  /*3190*/  ISETP.NE.AND P0, PT, R0, RZ, PT ;  /* 0x000000ff0000720c */ /* 0x000fe20003f05270 */
[C---:B------:R-:W-:Y:S01]  /*31a0*/  IMAD.WIDE R2, R22.reuse, 0x4, R2 ;  /* 0x0000000416027825 */ /* 0x040fe200078e0202 */
[----:B------:R-:W-:Y:S02]  /*31b0*/  IADD3 R22, PT, PT, R22, 0x1, RZ ;  /* 0x0000000116167810 */ /* 0x000fe40007ffe0ff */
[----:B0-----:R-:W-:-:S05]  /*31c0*/  IADD3 R4, P1, PT, R4, 0x4, RZ ;  /* 0x0000000404047810 */ /* 0x001fca0007f3e0ff */
[----:B------:R-:W-:Y:S01]  /*31d0*/  IMAD.X R7, RZ, RZ, R7, P1 ;  /* 0x000000ffff077224 */ /* 0x000fe200008e0607 */
[----:B---3--:R1:W-:Y:S03]  /*31e0*/  STG.E desc[UR4][R2.64], R5 ;  /* 0x0000000502007986 */ /* 0x0083e6000c101904 */
[----:B------:R-:W-:Y:S05]  /*31f0*/  @P0 BRA `(.L_x_55) ;  /* 0xfffffffc00c80947 */ /* 0x000fea000383ffff */
[----:B------:R-:W-:Y:S05]  /*3200*/  BSYNC.RECONVERGENT B0 ;  /* 0x0000000000007941 */ /* 0x000fea0003800200 */
.L_x_34:
[----:B------:R-:W-:Y:S05]  /*3210*/  BSYNC.RECONVERGENT B6 ;  /* 0x0000000000067941 */ /* 0x000fea0003800200 */
.L_x_33:
[----:B------:R-:W0:Y:S01]  /*3220*/  LDL R20, [R1+0x14] ;  /* 0x0000140001147983 */ /* 0x000e220000100800 */
[----:B------:R4:W-:Y:S05]  /*3230*/  BMOV.32 B6, R23 ;  /* 0x0000001706007356 */ /* 0x0009ea0000000000 */
[----:B------:R-:W0:Y:S04]  /*3240*/  LDL R21, [R1+0x18] ;  /* 0x0000180001157983 */ /* 0x000e280000100800 */
[----:B-12---:R-:W0:Y:S04]  /*3250*/  LDL R2, [R1] ;  /* 0x0000000001027983 */ /* 0x006e280000100800 */
[----:B------:R-:W0:Y:S04]  /*3260*/  LDL R16, [R1+0x4] ;  /* 0x0000040001107983 */ /* 0x000e280000100800 */
[----:B------:R-:W0:Y:S04]  /*3270*/  LDL R17, [R1+0x8] ;  /* 0x0000080001117983 */ /* 0x000e280000100800 */
[----:B------:R-:W0:Y:S04]  /*3280*/  LDL R18, [R1+0xc] ;  /* 0x00000c0001127983 */ /* 0x000e280000100800 */
[----:B------:R-:W0:Y:S04]  /*3290*/  LDL R19, [R1+0x10] ;  /* 0x0000100001137983 */ /* 0x000e280000100800 */
[----:B------:R-:W0:Y:S04]  /*32a0*/  LDL R22, [R1+0x1c] ;  /* 0x00001c0001167983 */ /* 0x000e280000100800 */
[----:B----4-:R-:W0:Y:S04]  /*32b0*/  LDL R23, [R1+0x20] ;  /* 0x0000200001177983 */ /* 0x010e280000100800 */
[----:B------:R-:W0:Y:S04]  /*32c0*/  LDL R24, [R1+0x24] ;  /* 0x0000240001187983 */ /* 0x000e280000100800 */
[----:B------:R-:W0:Y:S04]  /*32d0*/  LDL R25, [R1+0x28] ;  /* 0x0000280001197983 */ /* 0x000e280000100800 */
[----:B------:R-:W0:Y:S04]  /*32e0*/  LDL R26, [R1+0x2c] ;  /* 0x00002c00011a7983 */ /* 0x000e280000100800 */
[----:B------:R-:W0:Y:S04]  /*32f0*/  LDL R27, [R1+0x30] ;  /* 0x00003000011b7983 */ /* 0x000e280000100800 */
[----:B---3--:R-:W0:Y:S04]  /*3300*/  LDL R29, [R1+0x34] ;  /* 0x00003400011d7983 */ /* 0x008e280000100800 */
[----:B------:R1:W0:Y:S02]  /*3310*/  LDL R31, [R1+0x38] ;  /* 0x00003800011f7983 */ /* 0x0002240000100800 */
[----:B-1----:R-:W-:Y:S01]  /*3320*/  IADD3 R1, PT, PT, R1, 0x40, RZ ;  /* 0x0000004001017810 */ /* 0x002fe20007ffe0ff */
[----:B0-----:R-:W-:Y:S06]  /*3330*/  RET.REL.NODEC R20 `(_Z9mergeSortPii) ;  /* 0xffffffcc14307950 */ /* 0x001fec0003c3ffff */
.L_x_56:
[----:B------:R-:W-:-:S00]  /*3340*/  BRA `(.L_x_56) ;  /* 0xfffffffc00fc7947 */ /* 0x000fc0000383ffff */
[----:B------:R-:W-:-:S00]  /*3350*/  NOP ;  /* 0x0000000000007918 */ /* 0x000fc00000000000 */
        /* <DEDUP_REMOVED lines=10> */
.L_x_57:


//--------------------- .nv.shared.reserved.0     --------------------------
	.section	.nv.shared.reserved.0,"aw",@nobits
	.weak		__nv_reservedSMEM_offset_0_alias
	.size		__nv_reservedSMEM_offset_0_alias, 0, 64
	.other		__nv_reservedSMEM_offset_0_alias,@"STO_CUDA_RESERVED_SHARED STV_DEFAULT"
__nv_reservedSMEM_offset_0_alias:
	.zero		0
	.zero		64


//--------------------- .nv.constant0._Z9mergeSortPii --------------------------
	.section	.nv.constant0._Z9mergeSortPii,"a",@progbits
	.sectionflags	@""
	.align	4
.nv.constant0._Z9mergeSortPii:
	.zero		908


//--------------------- SYMBOLS --------------------------

	.type		.nv.reservedSmem.offset0,@object
	.size		.nv.reservedSmem.offset0,0x4
	.type		malloc,@function
